//
// Generated by NVIDIA NVVM Compiler
//
// Compiler Build ID: CL-36424714
// Cuda compilation tools, release 13.0, V13.0.88
// Based on NVVM 20.0.0
//

.version 9.0
.target sm_100
.address_size 64

	// .globl	cosineSimilarityBatch
.extern .shared .align 16 .b8 sharedQuery[];

.visible .entry cosineSimilarityBatch(
	.param .u64 .ptr .align 1 cosineSimilarityBatch_param_0,
	.param .u64 .ptr .align 1 cosineSimilarityBatch_param_1,
	.param .u64 .ptr .align 1 cosineSimilarityBatch_param_2,
	.param .u32 cosineSimilarityBatch_param_3,
	.param .u32 cosineSimilarityBatch_param_4,
	.param .u32 cosineSimilarityBatch_param_5
)
{
	.reg .pred 	%p<20>;
	.reg .b32 	%r<66>;
	.reg .b32 	%f<440>;
	.reg .b64 	%rd<63>;

	ld.param.u64 	%rd17, [cosineSimilarityBatch_param_0];
	ld.param.u32 	%r30, [cosineSimilarityBatch_param_3];
	ld.param.u32 	%r32, [cosineSimilarityBatch_param_4];
	mov.u32 	%r33, %ctaid.x;
	mov.u32 	%r34, %ntid.x;
	mov.u32 	%r35, %tid.x;
	mad.lo.s32 	%r1, %r33, %r34, %r35;
	mov.u32 	%r2, %ctaid.y;
	setp.ge.s32 	%p1, %r1, %r30;
	setp.ge.s32 	%p2, %r2, %r32;
	or.pred  	%p3, %p1, %p2;
	@%p3 bra 	$L__BB0_24;
	ld.param.u32 	%r51, [cosineSimilarityBatch_param_5];
	ld.param.u64 	%rd56, [cosineSimilarityBatch_param_1];
	cvta.to.global.u64 	%rd1, %rd17;
	cvta.to.global.u64 	%rd2, %rd56;
	mul.lo.s32 	%r3, %r51, %r1;
	mul.wide.s32 	%rd20, %r3, 4;
	add.s64 	%rd3, %rd1, %rd20;
	mul.lo.s32 	%r4, %r51, %r2;
	setp.lt.s32 	%p4, %r51, 4;
	mov.f32 	%f437, 0f00000000;
	mov.b32 	%r63, 0;
	mov.f32 	%f438, %f437;
	mov.f32 	%f439, %f437;
	@%p4 bra 	$L__BB0_11;
	ld.param.u32 	%r52, [cosineSimilarityBatch_param_5];
	add.s32 	%r5, %r52, -4;
	shr.u32 	%r38, %r5, 2;
	add.s32 	%r6, %r38, 1;
	setp.lt.u32 	%p5, %r5, 12;
	mov.f32 	%f364, 0f00000000;
	mov.b32 	%r58, 0;
	mov.f32 	%f363, %f364;
	mov.f32 	%f362, %f364;
	mov.f32 	%f361, %f364;
	mov.f32 	%f360, %f364;
	mov.f32 	%f359, %f364;
	mov.f32 	%f353, %f364;
	mov.f32 	%f354, %f364;
	mov.f32 	%f355, %f364;
	mov.f32 	%f356, %f364;
	mov.f32 	%f357, %f364;
	mov.f32 	%f358, %f364;
	@%p5 bra 	$L__BB0_5;
	and.b32  	%r40, %r6, 2147483644;
	neg.s32 	%r56, %r40;
	add.s64 	%rd22, %rd20, %rd1;
	add.s64 	%rd60, %rd22, 32;
	mul.wide.s32 	%rd23, %r4, 4;
	add.s64 	%rd24, %rd23, %rd2;
	add.s64 	%rd59, %rd24, 32;
	mov.f32 	%f364, 0f00000000;
	mov.b32 	%r58, 0;
$L__BB0_4:
	.pragma "nounroll";
	ld.global.f32 	%f155, [%rd60+-32];
	ld.global.f32 	%f156, [%rd60+-28];
	ld.global.f32 	%f157, [%rd60+-24];
	ld.global.f32 	%f158, [%rd60+-20];
	ld.global.f32 	%f159, [%rd59+-32];
	ld.global.f32 	%f160, [%rd59+-28];
	ld.global.f32 	%f161, [%rd59+-24];
	ld.global.f32 	%f162, [%rd59+-20];
	fma.rn.f32 	%f163, %f155, %f159, %f353;
	fma.rn.f32 	%f164, %f156, %f160, %f354;
	fma.rn.f32 	%f165, %f157, %f161, %f355;
	fma.rn.f32 	%f166, %f158, %f162, %f356;
	fma.rn.f32 	%f167, %f155, %f155, %f357;
	fma.rn.f32 	%f168, %f156, %f156, %f358;
	fma.rn.f32 	%f169, %f157, %f157, %f359;
	fma.rn.f32 	%f170, %f158, %f158, %f360;
	fma.rn.f32 	%f171, %f159, %f159, %f361;
	fma.rn.f32 	%f172, %f160, %f160, %f362;
	fma.rn.f32 	%f173, %f161, %f161, %f363;
	fma.rn.f32 	%f174, %f162, %f162, %f364;
	ld.global.f32 	%f175, [%rd60+-16];
	ld.global.f32 	%f176, [%rd60+-12];
	ld.global.f32 	%f177, [%rd60+-8];
	ld.global.f32 	%f178, [%rd60+-4];
	ld.global.f32 	%f179, [%rd59+-16];
	ld.global.f32 	%f180, [%rd59+-12];
	ld.global.f32 	%f181, [%rd59+-8];
	ld.global.f32 	%f182, [%rd59+-4];
	fma.rn.f32 	%f183, %f175, %f179, %f163;
	fma.rn.f32 	%f184, %f176, %f180, %f164;
	fma.rn.f32 	%f185, %f177, %f181, %f165;
	fma.rn.f32 	%f186, %f178, %f182, %f166;
	fma.rn.f32 	%f187, %f175, %f175, %f167;
	fma.rn.f32 	%f188, %f176, %f176, %f168;
	fma.rn.f32 	%f189, %f177, %f177, %f169;
	fma.rn.f32 	%f190, %f178, %f178, %f170;
	fma.rn.f32 	%f191, %f179, %f179, %f171;
	fma.rn.f32 	%f192, %f180, %f180, %f172;
	fma.rn.f32 	%f193, %f181, %f181, %f173;
	fma.rn.f32 	%f194, %f182, %f182, %f174;
	ld.global.f32 	%f195, [%rd60];
	ld.global.f32 	%f196, [%rd60+4];
	ld.global.f32 	%f197, [%rd60+8];
	ld.global.f32 	%f198, [%rd60+12];
	ld.global.f32 	%f199, [%rd59];
	ld.global.f32 	%f200, [%rd59+4];
	ld.global.f32 	%f201, [%rd59+8];
	ld.global.f32 	%f202, [%rd59+12];
	fma.rn.f32 	%f203, %f195, %f199, %f183;
	fma.rn.f32 	%f204, %f196, %f200, %f184;
	fma.rn.f32 	%f205, %f197, %f201, %f185;
	fma.rn.f32 	%f206, %f198, %f202, %f186;
	fma.rn.f32 	%f207, %f195, %f195, %f187;
	fma.rn.f32 	%f208, %f196, %f196, %f188;
	fma.rn.f32 	%f209, %f197, %f197, %f189;
	fma.rn.f32 	%f210, %f198, %f198, %f190;
	fma.rn.f32 	%f211, %f199, %f199, %f191;
	fma.rn.f32 	%f212, %f200, %f200, %f192;
	fma.rn.f32 	%f213, %f201, %f201, %f193;
	fma.rn.f32 	%f214, %f202, %f202, %f194;
	ld.global.f32 	%f215, [%rd60+16];
	ld.global.f32 	%f216, [%rd60+20];
	ld.global.f32 	%f217, [%rd60+24];
	ld.global.f32 	%f218, [%rd60+28];
	ld.global.f32 	%f219, [%rd59+16];
	ld.global.f32 	%f220, [%rd59+20];
	ld.global.f32 	%f221, [%rd59+24];
	ld.global.f32 	%f222, [%rd59+28];
	fma.rn.f32 	%f353, %f215, %f219, %f203;
	fma.rn.f32 	%f354, %f216, %f220, %f204;
	fma.rn.f32 	%f355, %f217, %f221, %f205;
	fma.rn.f32 	%f356, %f218, %f222, %f206;
	fma.rn.f32 	%f357, %f215, %f215, %f207;
	fma.rn.f32 	%f358, %f216, %f216, %f208;
	fma.rn.f32 	%f359, %f217, %f217, %f209;
	fma.rn.f32 	%f360, %f218, %f218, %f210;
	fma.rn.f32 	%f361, %f219, %f219, %f211;
	fma.rn.f32 	%f362, %f220, %f220, %f212;
	fma.rn.f32 	%f363, %f221, %f221, %f213;
	fma.rn.f32 	%f364, %f222, %f222, %f214;
	add.s32 	%r58, %r58, 16;
	add.s32 	%r56, %r56, 4;
	add.s64 	%rd60, %rd60, 64;
	add.s64 	%rd59, %rd59, 64;
	setp.ne.s32 	%p6, %r56, 0;
	@%p6 bra 	$L__BB0_4;
$L__BB0_5:
	shr.u32 	%r42, %r5, 2;
	add.s32 	%r43, %r42, 1;
	and.b32  	%r41, %r43, 3;
	setp.eq.s32 	%p7, %r41, 0;
	@%p7 bra 	$L__BB0_10;
	setp.eq.s32 	%p8, %r41, 1;
	@%p8 bra 	$L__BB0_8;
	mul.wide.u32 	%rd25, %r58, 4;
	add.s64 	%rd26, %rd3, %rd25;
	ld.global.f32 	%f224, [%rd26];
	ld.global.f32 	%f225, [%rd26+4];
	ld.global.f32 	%f226, [%rd26+8];
	ld.global.f32 	%f227, [%rd26+12];
	mul.wide.s32 	%rd27, %r4, 4;
	add.s64 	%rd28, %rd2, %rd27;
	add.s64 	%rd29, %rd28, %rd25;
	ld.global.f32 	%f228, [%rd29];
	ld.global.f32 	%f229, [%rd29+4];
	ld.global.f32 	%f230, [%rd29+8];
	ld.global.f32 	%f231, [%rd29+12];
	fma.rn.f32 	%f232, %f224, %f228, %f353;
	fma.rn.f32 	%f233, %f225, %f229, %f354;
	fma.rn.f32 	%f234, %f226, %f230, %f355;
	fma.rn.f32 	%f235, %f227, %f231, %f356;
	fma.rn.f32 	%f236, %f224, %f224, %f357;
	fma.rn.f32 	%f237, %f225, %f225, %f358;
	fma.rn.f32 	%f238, %f226, %f226, %f359;
	fma.rn.f32 	%f239, %f227, %f227, %f360;
	fma.rn.f32 	%f240, %f228, %f228, %f361;
	fma.rn.f32 	%f241, %f229, %f229, %f362;
	fma.rn.f32 	%f242, %f230, %f230, %f363;
	fma.rn.f32 	%f243, %f231, %f231, %f364;
	ld.global.f32 	%f244, [%rd26+16];
	ld.global.f32 	%f245, [%rd26+20];
	ld.global.f32 	%f246, [%rd26+24];
	ld.global.f32 	%f247, [%rd26+28];
	ld.global.f32 	%f248, [%rd29+16];
	ld.global.f32 	%f249, [%rd29+20];
	ld.global.f32 	%f250, [%rd29+24];
	ld.global.f32 	%f251, [%rd29+28];
	fma.rn.f32 	%f353, %f244, %f248, %f232;
	fma.rn.f32 	%f354, %f245, %f249, %f233;
	fma.rn.f32 	%f355, %f246, %f250, %f234;
	fma.rn.f32 	%f356, %f247, %f251, %f235;
	fma.rn.f32 	%f357, %f244, %f244, %f236;
	fma.rn.f32 	%f358, %f245, %f245, %f237;
	fma.rn.f32 	%f359, %f246, %f246, %f238;
	fma.rn.f32 	%f360, %f247, %f247, %f239;
	fma.rn.f32 	%f361, %f248, %f248, %f240;
	fma.rn.f32 	%f362, %f249, %f249, %f241;
	fma.rn.f32 	%f363, %f250, %f250, %f242;
	fma.rn.f32 	%f364, %f251, %f251, %f243;
	add.s32 	%r58, %r58, 8;
$L__BB0_8:
	and.b32  	%r44, %r5, 4;
	setp.ne.s32 	%p9, %r44, 0;
	@%p9 bra 	$L__BB0_10;
	mul.wide.u32 	%rd30, %r58, 4;
	add.s64 	%rd31, %rd3, %rd30;
	ld.global.f32 	%f252, [%rd31];
	ld.global.f32 	%f253, [%rd31+4];
	ld.global.f32 	%f254, [%rd31+8];
	ld.global.f32 	%f255, [%rd31+12];
	mul.wide.s32 	%rd32, %r4, 4;
	add.s64 	%rd33, %rd2, %rd32;
	add.s64 	%rd34, %rd33, %rd30;
	ld.global.f32 	%f256, [%rd34];
	ld.global.f32 	%f257, [%rd34+4];
	ld.global.f32 	%f258, [%rd34+8];
	ld.global.f32 	%f259, [%rd34+12];
	fma.rn.f32 	%f353, %f252, %f256, %f353;
	fma.rn.f32 	%f354, %f253, %f257, %f354;
	fma.rn.f32 	%f355, %f254, %f258, %f355;
	fma.rn.f32 	%f356, %f255, %f259, %f356;
	fma.rn.f32 	%f357, %f252, %f252, %f357;
	fma.rn.f32 	%f358, %f253, %f253, %f358;
	fma.rn.f32 	%f359, %f254, %f254, %f359;
	fma.rn.f32 	%f360, %f255, %f255, %f360;
	fma.rn.f32 	%f361, %f256, %f256, %f361;
	fma.rn.f32 	%f362, %f257, %f257, %f362;
	fma.rn.f32 	%f363, %f258, %f258, %f363;
	fma.rn.f32 	%f364, %f259, %f259, %f364;
$L__BB0_10:
	add.f32 	%f260, %f354, %f353;
	add.f32 	%f261, %f355, %f260;
	add.f32 	%f437, %f356, %f261;
	add.f32 	%f262, %f358, %f357;
	add.f32 	%f263, %f262, %f359;
	add.f32 	%f438, %f263, %f360;
	add.f32 	%f264, %f361, %f362;
	add.f32 	%f265, %f264, %f363;
	add.f32 	%f439, %f265, %f364;
	and.b32  	%r45, %r5, -4;
	add.s32 	%r63, %r45, 4;
$L__BB0_11:
	ld.param.u32 	%r53, [cosineSimilarityBatch_param_5];
	setp.ge.s32 	%p10, %r63, %r53;
	@%p10 bra 	$L__BB0_23;
	ld.param.u32 	%r54, [cosineSimilarityBatch_param_5];
	sub.s32 	%r17, %r54, %r63;
	and.b32  	%r18, %r17, 7;
	sub.s32 	%r46, %r63, %r54;
	setp.gt.u32 	%p11, %r46, -8;
	@%p11 bra 	$L__BB0_15;
	and.b32  	%r47, %r17, -8;
	neg.s32 	%r61, %r47;
	mul.wide.s32 	%rd35, %r3, 4;
	mul.wide.u32 	%rd36, %r63, 4;
	add.s64 	%rd37, %rd35, %rd36;
	add.s64 	%rd38, %rd37, %rd1;
	add.s64 	%rd62, %rd38, 16;
	mul.wide.s32 	%rd39, %r4, 4;
	add.s64 	%rd40, %rd39, %rd36;
	add.s64 	%rd41, %rd40, %rd2;
	add.s64 	%rd61, %rd41, 16;
$L__BB0_14:
	.pragma "nounroll";
	ld.global.f32 	%f267, [%rd62+-16];
	ld.global.f32 	%f268, [%rd61+-16];
	fma.rn.f32 	%f269, %f267, %f268, %f437;
	fma.rn.f32 	%f270, %f267, %f267, %f438;
	fma.rn.f32 	%f271, %f268, %f268, %f439;
	ld.global.f32 	%f272, [%rd62+-12];
	ld.global.f32 	%f273, [%rd61+-12];
	fma.rn.f32 	%f274, %f272, %f273, %f269;
	fma.rn.f32 	%f275, %f272, %f272, %f270;
	fma.rn.f32 	%f276, %f273, %f273, %f271;
	ld.global.f32 	%f277, [%rd62+-8];
	ld.global.f32 	%f278, [%rd61+-8];
	fma.rn.f32 	%f279, %f277, %f278, %f274;
	fma.rn.f32 	%f280, %f277, %f277, %f275;
	fma.rn.f32 	%f281, %f278, %f278, %f276;
	ld.global.f32 	%f282, [%rd62+-4];
	ld.global.f32 	%f283, [%rd61+-4];
	fma.rn.f32 	%f284, %f282, %f283, %f279;
	fma.rn.f32 	%f285, %f282, %f282, %f280;
	fma.rn.f32 	%f286, %f283, %f283, %f281;
	ld.global.f32 	%f287, [%rd62];
	ld.global.f32 	%f288, [%rd61];
	fma.rn.f32 	%f289, %f287, %f288, %f284;
	fma.rn.f32 	%f290, %f287, %f287, %f285;
	fma.rn.f32 	%f291, %f288, %f288, %f286;
	ld.global.f32 	%f292, [%rd62+4];
	ld.global.f32 	%f293, [%rd61+4];
	fma.rn.f32 	%f294, %f292, %f293, %f289;
	fma.rn.f32 	%f295, %f292, %f292, %f290;
	fma.rn.f32 	%f296, %f293, %f293, %f291;
	ld.global.f32 	%f297, [%rd62+8];
	ld.global.f32 	%f298, [%rd61+8];
	fma.rn.f32 	%f299, %f297, %f298, %f294;
	fma.rn.f32 	%f300, %f297, %f297, %f295;
	fma.rn.f32 	%f301, %f298, %f298, %f296;
	ld.global.f32 	%f302, [%rd62+12];
	ld.global.f32 	%f303, [%rd61+12];
	fma.rn.f32 	%f437, %f302, %f303, %f299;
	fma.rn.f32 	%f438, %f302, %f302, %f300;
	fma.rn.f32 	%f439, %f303, %f303, %f301;
	add.s32 	%r63, %r63, 8;
	add.s32 	%r61, %r61, 8;
	add.s64 	%rd62, %rd62, 32;
	add.s64 	%rd61, %rd61, 32;
	setp.ne.s32 	%p12, %r61, 0;
	@%p12 bra 	$L__BB0_14;
$L__BB0_15:
	setp.eq.s32 	%p13, %r18, 0;
	@%p13 bra 	$L__BB0_23;
	ld.param.u32 	%r55, [cosineSimilarityBatch_param_5];
	ld.param.u64 	%rd57, [cosineSimilarityBatch_param_1];
	cvta.to.global.u64 	%rd42, %rd57;
	mul.lo.s32 	%r48, %r55, %r2;
	mul.wide.s32 	%rd43, %r48, 4;
	add.s64 	%rd16, %rd42, %rd43;
	and.b32  	%r25, %r17, 3;
	setp.lt.u32 	%p14, %r18, 4;
	@%p14 bra 	$L__BB0_18;
	mul.wide.u32 	%rd44, %r63, 4;
	add.s64 	%rd45, %rd3, %rd44;
	ld.global.f32 	%f305, [%rd45];
	add.s64 	%rd46, %rd16, %rd44;
	ld.global.f32 	%f306, [%rd46];
	fma.rn.f32 	%f307, %f305, %f306, %f437;
	fma.rn.f32 	%f308, %f305, %f305, %f438;
	fma.rn.f32 	%f309, %f306, %f306, %f439;
	ld.global.f32 	%f310, [%rd45+4];
	ld.global.f32 	%f311, [%rd46+4];
	fma.rn.f32 	%f312, %f310, %f311, %f307;
	fma.rn.f32 	%f313, %f310, %f310, %f308;
	fma.rn.f32 	%f314, %f311, %f311, %f309;
	ld.global.f32 	%f315, [%rd45+8];
	ld.global.f32 	%f316, [%rd46+8];
	fma.rn.f32 	%f317, %f315, %f316, %f312;
	fma.rn.f32 	%f318, %f315, %f315, %f313;
	fma.rn.f32 	%f319, %f316, %f316, %f314;
	ld.global.f32 	%f320, [%rd45+12];
	ld.global.f32 	%f321, [%rd46+12];
	fma.rn.f32 	%f437, %f320, %f321, %f317;
	fma.rn.f32 	%f438, %f320, %f320, %f318;
	fma.rn.f32 	%f439, %f321, %f321, %f319;
	add.s32 	%r63, %r63, 4;
$L__BB0_18:
	setp.eq.s32 	%p15, %r25, 0;
	@%p15 bra 	$L__BB0_23;
	setp.eq.s32 	%p16, %r25, 1;
	@%p16 bra 	$L__BB0_21;
	mul.wide.u32 	%rd47, %r63, 4;
	add.s64 	%rd48, %rd3, %rd47;
	ld.global.f32 	%f323, [%rd48];
	add.s64 	%rd49, %rd16, %rd47;
	ld.global.f32 	%f324, [%rd49];
	fma.rn.f32 	%f325, %f323, %f324, %f437;
	fma.rn.f32 	%f326, %f323, %f323, %f438;
	fma.rn.f32 	%f327, %f324, %f324, %f439;
	ld.global.f32 	%f328, [%rd48+4];
	ld.global.f32 	%f329, [%rd49+4];
	fma.rn.f32 	%f437, %f328, %f329, %f325;
	fma.rn.f32 	%f438, %f328, %f328, %f326;
	fma.rn.f32 	%f439, %f329, %f329, %f327;
	add.s32 	%r63, %r63, 2;
$L__BB0_21:
	and.b32  	%r49, %r17, 1;
	setp.eq.b32 	%p17, %r49, 1;
	not.pred 	%p18, %p17;
	@%p18 bra 	$L__BB0_23;
	mul.wide.u32 	%rd50, %r63, 4;
	add.s64 	%rd51, %rd3, %rd50;
	ld.global.f32 	%f330, [%rd51];
	add.s64 	%rd52, %rd16, %rd50;
	ld.global.f32 	%f331, [%rd52];
	fma.rn.f32 	%f437, %f330, %f331, %f437;
	fma.rn.f32 	%f438, %f330, %f330, %f438;
	fma.rn.f32 	%f439, %f331, %f331, %f439;
$L__BB0_23:
	ld.param.u64 	%rd58, [cosineSimilarityBatch_param_2];
	sqrt.rn.f32 	%f332, %f438;
	sqrt.rn.f32 	%f333, %f439;
	mul.f32 	%f334, %f332, %f333;
	setp.gt.f32 	%p19, %f334, 0f00000000;
	div.rn.f32 	%f335, %f437, %f334;
	min.f32 	%f336, %f335, 0f3F800000;
	max.f32 	%f337, %f336, 0fBF800000;
	mov.f32 	%f338, 0f3F800000;
	sub.f32 	%f339, %f338, %f337;
	selp.f32 	%f340, %f339, 0f3F800000, %p19;
	mad.lo.s32 	%r50, %r30, %r2, %r1;
	cvta.to.global.u64 	%rd53, %rd58;
	mul.wide.s32 	%rd54, %r50, 4;
	add.s64 	%rd55, %rd53, %rd54;
	st.global.f32 	[%rd55], %f340;
$L__BB0_24:
	ret;

}
	// .globl	cosineSimilarityBatchShared
.visible .entry cosineSimilarityBatchShared(
	.param .u64 .ptr .align 1 cosineSimilarityBatchShared_param_0,
	.param .u64 .ptr .align 1 cosineSimilarityBatchShared_param_1,
	.param .u64 .ptr .align 1 cosineSimilarityBatchShared_param_2,
	.param .u32 cosineSimilarityBatchShared_param_3,
	.param .u32 cosineSimilarityBatchShared_param_4,
	.param .u32 cosineSimilarityBatchShared_param_5
)
{
	.reg .pred 	%p<21>;
	.reg .b32 	%r<104>;
	.reg .b32 	%f<441>;
	.reg .b64 	%rd<53>;

	ld.param.u64 	%rd11, [cosineSimilarityBatchShared_param_0];
	ld.param.u64 	%rd12, [cosineSimilarityBatchShared_param_1];
	ld.param.u32 	%r40, [cosineSimilarityBatchShared_param_4];
	cvta.to.global.u64 	%rd1, %rd11;
	mov.u32 	%r41, %ctaid.x;
	mov.u32 	%r1, %ntid.x;
	mov.u32 	%r91, %tid.x;
	mad.lo.s32 	%r3, %r41, %r1, %r91;
	mov.u32 	%r4, %ctaid.y;
	setp.ge.s32 	%p1, %r4, %r40;
	@%p1 bra 	$L__BB1_28;
	ld.param.u32 	%r83, [cosineSimilarityBatchShared_param_5];
	setp.ge.s32 	%p2, %r91, %r83;
	@%p2 bra 	$L__BB1_4;
	ld.param.u32 	%r84, [cosineSimilarityBatchShared_param_5];
	cvta.to.global.u64 	%rd2, %rd12;
	mul.lo.s32 	%r42, %r84, %r4;
	cvt.s64.s32 	%rd3, %r42;
	mov.u32 	%r44, sharedQuery;
$L__BB1_3:
	ld.param.u32 	%r85, [cosineSimilarityBatchShared_param_5];
	cvt.s64.s32 	%rd14, %r91;
	add.s64 	%rd15, %rd14, %rd3;
	shl.b64 	%rd16, %rd15, 2;
	add.s64 	%rd17, %rd2, %rd16;
	ld.global.f32 	%f151, [%rd17];
	shl.b32 	%r43, %r91, 2;
	add.s32 	%r45, %r44, %r43;
	st.shared.f32 	[%r45], %f151;
	add.s32 	%r91, %r91, %r1;
	setp.lt.s32 	%p3, %r91, %r85;
	@%p3 bra 	$L__BB1_3;
$L__BB1_4:
	ld.param.u32 	%r81, [cosineSimilarityBatchShared_param_3];
	bar.sync 	0;
	setp.ge.s32 	%p4, %r3, %r81;
	@%p4 bra 	$L__BB1_28;
	ld.param.u32 	%r86, [cosineSimilarityBatchShared_param_5];
	mul.lo.s32 	%r7, %r86, %r3;
	setp.lt.s32 	%p5, %r86, 4;
	mov.f32 	%f438, 0f00000000;
	mov.b32 	%r101, 0;
	mov.f32 	%f439, %f438;
	mov.f32 	%f440, %f438;
	@%p5 bra 	$L__BB1_15;
	ld.param.u32 	%r87, [cosineSimilarityBatchShared_param_5];
	add.s32 	%r8, %r87, -4;
	shr.u32 	%r48, %r8, 2;
	add.s32 	%r9, %r48, 1;
	setp.lt.u32 	%p6, %r8, 12;
	mov.f32 	%f365, 0f00000000;
	mov.b32 	%r95, 0;
	mov.f32 	%f364, %f365;
	mov.f32 	%f363, %f365;
	mov.f32 	%f362, %f365;
	mov.f32 	%f361, %f365;
	mov.f32 	%f354, %f365;
	mov.f32 	%f355, %f365;
	mov.f32 	%f356, %f365;
	mov.f32 	%f357, %f365;
	mov.f32 	%f358, %f365;
	mov.f32 	%f359, %f365;
	mov.f32 	%f360, %f365;
	@%p6 bra 	$L__BB1_9;
	and.b32  	%r51, %r9, 2147483644;
	neg.s32 	%r93, %r51;
	mul.wide.s32 	%rd18, %r7, 4;
	add.s64 	%rd19, %rd18, %rd1;
	add.s64 	%rd51, %rd19, 32;
	mov.u32 	%r52, sharedQuery;
	add.s32 	%r92, %r52, 32;
	mov.f32 	%f365, 0f00000000;
	mov.b32 	%r95, 0;
$L__BB1_8:
	.pragma "nounroll";
	ld.global.f32 	%f156, [%rd51+-32];
	ld.global.f32 	%f157, [%rd51+-28];
	ld.global.f32 	%f158, [%rd51+-24];
	ld.global.f32 	%f159, [%rd51+-20];
	ld.shared.v4.f32 	{%f160, %f161, %f162, %f163}, [%r92+-32];
	fma.rn.f32 	%f164, %f156, %f160, %f354;
	fma.rn.f32 	%f165, %f157, %f161, %f355;
	fma.rn.f32 	%f166, %f158, %f162, %f356;
	fma.rn.f32 	%f167, %f159, %f163, %f357;
	fma.rn.f32 	%f168, %f156, %f156, %f358;
	fma.rn.f32 	%f169, %f157, %f157, %f359;
	fma.rn.f32 	%f170, %f158, %f158, %f360;
	fma.rn.f32 	%f171, %f159, %f159, %f361;
	fma.rn.f32 	%f172, %f160, %f160, %f362;
	fma.rn.f32 	%f173, %f161, %f161, %f363;
	fma.rn.f32 	%f174, %f162, %f162, %f364;
	fma.rn.f32 	%f175, %f163, %f163, %f365;
	ld.global.f32 	%f176, [%rd51+-16];
	ld.global.f32 	%f177, [%rd51+-12];
	ld.global.f32 	%f178, [%rd51+-8];
	ld.global.f32 	%f179, [%rd51+-4];
	ld.shared.v4.f32 	{%f180, %f181, %f182, %f183}, [%r92+-16];
	fma.rn.f32 	%f184, %f176, %f180, %f164;
	fma.rn.f32 	%f185, %f177, %f181, %f165;
	fma.rn.f32 	%f186, %f178, %f182, %f166;
	fma.rn.f32 	%f187, %f179, %f183, %f167;
	fma.rn.f32 	%f188, %f176, %f176, %f168;
	fma.rn.f32 	%f189, %f177, %f177, %f169;
	fma.rn.f32 	%f190, %f178, %f178, %f170;
	fma.rn.f32 	%f191, %f179, %f179, %f171;
	fma.rn.f32 	%f192, %f180, %f180, %f172;
	fma.rn.f32 	%f193, %f181, %f181, %f173;
	fma.rn.f32 	%f194, %f182, %f182, %f174;
	fma.rn.f32 	%f195, %f183, %f183, %f175;
	ld.global.f32 	%f196, [%rd51];
	ld.global.f32 	%f197, [%rd51+4];
	ld.global.f32 	%f198, [%rd51+8];
	ld.global.f32 	%f199, [%rd51+12];
	ld.shared.v4.f32 	{%f200, %f201, %f202, %f203}, [%r92];
	fma.rn.f32 	%f204, %f196, %f200, %f184;
	fma.rn.f32 	%f205, %f197, %f201, %f185;
	fma.rn.f32 	%f206, %f198, %f202, %f186;
	fma.rn.f32 	%f207, %f199, %f203, %f187;
	fma.rn.f32 	%f208, %f196, %f196, %f188;
	fma.rn.f32 	%f209, %f197, %f197, %f189;
	fma.rn.f32 	%f210, %f198, %f198, %f190;
	fma.rn.f32 	%f211, %f199, %f199, %f191;
	fma.rn.f32 	%f212, %f200, %f200, %f192;
	fma.rn.f32 	%f213, %f201, %f201, %f193;
	fma.rn.f32 	%f214, %f202, %f202, %f194;
	fma.rn.f32 	%f215, %f203, %f203, %f195;
	ld.global.f32 	%f216, [%rd51+16];
	ld.global.f32 	%f217, [%rd51+20];
	ld.global.f32 	%f218, [%rd51+24];
	ld.global.f32 	%f219, [%rd51+28];
	ld.shared.v4.f32 	{%f220, %f221, %f222, %f223}, [%r92+16];
	fma.rn.f32 	%f354, %f216, %f220, %f204;
	fma.rn.f32 	%f355, %f217, %f221, %f205;
	fma.rn.f32 	%f356, %f218, %f222, %f206;
	fma.rn.f32 	%f357, %f219, %f223, %f207;
	fma.rn.f32 	%f358, %f216, %f216, %f208;
	fma.rn.f32 	%f359, %f217, %f217, %f209;
	fma.rn.f32 	%f360, %f218, %f218, %f210;
	fma.rn.f32 	%f361, %f219, %f219, %f211;
	fma.rn.f32 	%f362, %f220, %f220, %f212;
	fma.rn.f32 	%f363, %f221, %f221, %f213;
	fma.rn.f32 	%f364, %f222, %f222, %f214;
	fma.rn.f32 	%f365, %f223, %f223, %f215;
	add.s32 	%r95, %r95, 16;
	add.s32 	%r93, %r93, 4;
	add.s64 	%rd51, %rd51, 64;
	add.s32 	%r92, %r92, 64;
	setp.ne.s32 	%p7, %r93, 0;
	@%p7 bra 	$L__BB1_8;
$L__BB1_9:
	and.b32  	%r53, %r9, 3;
	setp.eq.s32 	%p8, %r53, 0;
	@%p8 bra 	$L__BB1_14;
	setp.eq.s32 	%p9, %r53, 1;
	@%p9 bra 	$L__BB1_12;
	ld.param.u64 	%rd46, [cosineSimilarityBatchShared_param_0];
	cvta.to.global.u64 	%rd20, %rd46;
	mul.wide.s32 	%rd21, %r7, 4;
	add.s64 	%rd22, %rd20, %rd21;
	mul.wide.u32 	%rd23, %r95, 4;
	add.s64 	%rd24, %rd22, %rd23;
	ld.global.f32 	%f225, [%rd24];
	ld.global.f32 	%f226, [%rd24+4];
	ld.global.f32 	%f227, [%rd24+8];
	ld.global.f32 	%f228, [%rd24+12];
	shl.b32 	%r56, %r95, 2;
	mov.u32 	%r57, sharedQuery;
	add.s32 	%r58, %r57, %r56;
	ld.shared.v4.f32 	{%f229, %f230, %f231, %f232}, [%r58];
	fma.rn.f32 	%f233, %f225, %f229, %f354;
	fma.rn.f32 	%f234, %f226, %f230, %f355;
	fma.rn.f32 	%f235, %f227, %f231, %f356;
	fma.rn.f32 	%f236, %f228, %f232, %f357;
	fma.rn.f32 	%f237, %f225, %f225, %f358;
	fma.rn.f32 	%f238, %f226, %f226, %f359;
	fma.rn.f32 	%f239, %f227, %f227, %f360;
	fma.rn.f32 	%f240, %f228, %f228, %f361;
	fma.rn.f32 	%f241, %f229, %f229, %f362;
	fma.rn.f32 	%f242, %f230, %f230, %f363;
	fma.rn.f32 	%f243, %f231, %f231, %f364;
	fma.rn.f32 	%f244, %f232, %f232, %f365;
	ld.global.f32 	%f245, [%rd24+16];
	ld.global.f32 	%f246, [%rd24+20];
	ld.global.f32 	%f247, [%rd24+24];
	ld.global.f32 	%f248, [%rd24+28];
	ld.shared.v4.f32 	{%f249, %f250, %f251, %f252}, [%r58+16];
	fma.rn.f32 	%f354, %f245, %f249, %f233;
	fma.rn.f32 	%f355, %f246, %f250, %f234;
	fma.rn.f32 	%f356, %f247, %f251, %f235;
	fma.rn.f32 	%f357, %f248, %f252, %f236;
	fma.rn.f32 	%f358, %f245, %f245, %f237;
	fma.rn.f32 	%f359, %f246, %f246, %f238;
	fma.rn.f32 	%f360, %f247, %f247, %f239;
	fma.rn.f32 	%f361, %f248, %f248, %f240;
	fma.rn.f32 	%f362, %f249, %f249, %f241;
	fma.rn.f32 	%f363, %f250, %f250, %f242;
	fma.rn.f32 	%f364, %f251, %f251, %f243;
	fma.rn.f32 	%f365, %f252, %f252, %f244;
	add.s32 	%r95, %r95, 8;
$L__BB1_12:
	and.b32  	%r59, %r8, 4;
	setp.ne.s32 	%p10, %r59, 0;
	@%p10 bra 	$L__BB1_14;
	ld.param.u64 	%rd47, [cosineSimilarityBatchShared_param_0];
	cvta.to.global.u64 	%rd25, %rd47;
	mul.wide.s32 	%rd26, %r7, 4;
	add.s64 	%rd27, %rd25, %rd26;
	mul.wide.u32 	%rd28, %r95, 4;
	add.s64 	%rd29, %rd27, %rd28;
	ld.global.f32 	%f253, [%rd29];
	ld.global.f32 	%f254, [%rd29+4];
	ld.global.f32 	%f255, [%rd29+8];
	ld.global.f32 	%f256, [%rd29+12];
	shl.b32 	%r60, %r95, 2;
	mov.u32 	%r61, sharedQuery;
	add.s32 	%r62, %r61, %r60;
	ld.shared.v4.f32 	{%f257, %f258, %f259, %f260}, [%r62];
	fma.rn.f32 	%f354, %f253, %f257, %f354;
	fma.rn.f32 	%f355, %f254, %f258, %f355;
	fma.rn.f32 	%f356, %f255, %f259, %f356;
	fma.rn.f32 	%f357, %f256, %f260, %f357;
	fma.rn.f32 	%f358, %f253, %f253, %f358;
	fma.rn.f32 	%f359, %f254, %f254, %f359;
	fma.rn.f32 	%f360, %f255, %f255, %f360;
	fma.rn.f32 	%f361, %f256, %f256, %f361;
	fma.rn.f32 	%f362, %f257, %f257, %f362;
	fma.rn.f32 	%f363, %f258, %f258, %f363;
	fma.rn.f32 	%f364, %f259, %f259, %f364;
	fma.rn.f32 	%f365, %f260, %f260, %f365;
$L__BB1_14:
	add.f32 	%f261, %f355, %f354;
	add.f32 	%f262, %f356, %f261;
	add.f32 	%f438, %f357, %f262;
	add.f32 	%f263, %f359, %f358;
	add.f32 	%f264, %f360, %f263;
	add.f32 	%f439, %f264, %f361;
	add.f32 	%f265, %f362, %f363;
	add.f32 	%f266, %f265, %f364;
	add.f32 	%f440, %f266, %f365;
	and.b32  	%r63, %r8, -4;
	add.s32 	%r101, %r63, 4;
$L__BB1_15:
	ld.param.u32 	%r88, [cosineSimilarityBatchShared_param_5];
	setp.ge.s32 	%p11, %r101, %r88;
	@%p11 bra 	$L__BB1_27;
	ld.param.u32 	%r89, [cosineSimilarityBatchShared_param_5];
	sub.s32 	%r22, %r89, %r101;
	and.b32  	%r23, %r22, 7;
	sub.s32 	%r64, %r101, %r89;
	setp.gt.u32 	%p12, %r64, -8;
	@%p12 bra 	$L__BB1_19;
	ld.param.u64 	%rd48, [cosineSimilarityBatchShared_param_0];
	and.b32  	%r65, %r22, -8;
	neg.s32 	%r99, %r65;
	mul.wide.s32 	%rd30, %r7, 4;
	mul.wide.u32 	%rd31, %r101, 4;
	add.s64 	%rd32, %rd30, %rd31;
	cvta.to.global.u64 	%rd33, %rd48;
	add.s64 	%rd34, %rd32, %rd33;
	add.s64 	%rd52, %rd34, 16;
	shl.b32 	%r66, %r101, 2;
	mov.u32 	%r67, sharedQuery;
	add.s32 	%r68, %r66, %r67;
	add.s32 	%r98, %r68, 16;
$L__BB1_18:
	.pragma "nounroll";
	ld.global.f32 	%f268, [%rd52+-16];
	ld.shared.f32 	%f269, [%r98+-16];
	fma.rn.f32 	%f270, %f268, %f269, %f438;
	fma.rn.f32 	%f271, %f268, %f268, %f439;
	fma.rn.f32 	%f272, %f269, %f269, %f440;
	ld.global.f32 	%f273, [%rd52+-12];
	ld.shared.f32 	%f274, [%r98+-12];
	fma.rn.f32 	%f275, %f273, %f274, %f270;
	fma.rn.f32 	%f276, %f273, %f273, %f271;
	fma.rn.f32 	%f277, %f274, %f274, %f272;
	ld.global.f32 	%f278, [%rd52+-8];
	ld.shared.f32 	%f279, [%r98+-8];
	fma.rn.f32 	%f280, %f278, %f279, %f275;
	fma.rn.f32 	%f281, %f278, %f278, %f276;
	fma.rn.f32 	%f282, %f279, %f279, %f277;
	ld.global.f32 	%f283, [%rd52+-4];
	ld.shared.f32 	%f284, [%r98+-4];
	fma.rn.f32 	%f285, %f283, %f284, %f280;
	fma.rn.f32 	%f286, %f283, %f283, %f281;
	fma.rn.f32 	%f287, %f284, %f284, %f282;
	ld.global.f32 	%f288, [%rd52];
	ld.shared.f32 	%f289, [%r98];
	fma.rn.f32 	%f290, %f288, %f289, %f285;
	fma.rn.f32 	%f291, %f288, %f288, %f286;
	fma.rn.f32 	%f292, %f289, %f289, %f287;
	ld.global.f32 	%f293, [%rd52+4];
	ld.shared.f32 	%f294, [%r98+4];
	fma.rn.f32 	%f295, %f293, %f294, %f290;
	fma.rn.f32 	%f296, %f293, %f293, %f291;
	fma.rn.f32 	%f297, %f294, %f294, %f292;
	ld.global.f32 	%f298, [%rd52+8];
	ld.shared.f32 	%f299, [%r98+8];
	fma.rn.f32 	%f300, %f298, %f299, %f295;
	fma.rn.f32 	%f301, %f298, %f298, %f296;
	fma.rn.f32 	%f302, %f299, %f299, %f297;
	ld.global.f32 	%f303, [%rd52+12];
	ld.shared.f32 	%f304, [%r98+12];
	fma.rn.f32 	%f438, %f303, %f304, %f300;
	fma.rn.f32 	%f439, %f303, %f303, %f301;
	fma.rn.f32 	%f440, %f304, %f304, %f302;
	add.s32 	%r101, %r101, 8;
	add.s32 	%r99, %r99, 8;
	add.s64 	%rd52, %rd52, 32;
	add.s32 	%r98, %r98, 32;
	setp.ne.s32 	%p13, %r99, 0;
	@%p13 bra 	$L__BB1_18;
$L__BB1_19:
	setp.eq.s32 	%p14, %r23, 0;
	@%p14 bra 	$L__BB1_27;
	ld.param.u32 	%r90, [cosineSimilarityBatchShared_param_5];
	ld.param.u64 	%rd49, [cosineSimilarityBatchShared_param_0];
	cvta.to.global.u64 	%rd35, %rd49;
	mul.lo.s32 	%r69, %r90, %r3;
	mul.wide.s32 	%rd36, %r69, 4;
	add.s64 	%rd10, %rd35, %rd36;
	and.b32  	%r33, %r22, 3;
	setp.lt.u32 	%p15, %r23, 4;
	@%p15 bra 	$L__BB1_22;
	mul.wide.u32 	%rd37, %r101, 4;
	add.s64 	%rd38, %rd10, %rd37;
	ld.global.f32 	%f306, [%rd38];
	shl.b32 	%r70, %r101, 2;
	mov.u32 	%r71, sharedQuery;
	add.s32 	%r72, %r71, %r70;
	ld.shared.f32 	%f307, [%r72];
	fma.rn.f32 	%f308, %f306, %f307, %f438;
	fma.rn.f32 	%f309, %f306, %f306, %f439;
	fma.rn.f32 	%f310, %f307, %f307, %f440;
	ld.global.f32 	%f311, [%rd38+4];
	ld.shared.f32 	%f312, [%r72+4];
	fma.rn.f32 	%f313, %f311, %f312, %f308;
	fma.rn.f32 	%f314, %f311, %f311, %f309;
	fma.rn.f32 	%f315, %f312, %f312, %f310;
	ld.global.f32 	%f316, [%rd38+8];
	ld.shared.f32 	%f317, [%r72+8];
	fma.rn.f32 	%f318, %f316, %f317, %f313;
	fma.rn.f32 	%f319, %f316, %f316, %f314;
	fma.rn.f32 	%f320, %f317, %f317, %f315;
	ld.global.f32 	%f321, [%rd38+12];
	ld.shared.f32 	%f322, [%r72+12];
	fma.rn.f32 	%f438, %f321, %f322, %f318;
	fma.rn.f32 	%f439, %f321, %f321, %f319;
	fma.rn.f32 	%f440, %f322, %f322, %f320;
	add.s32 	%r101, %r101, 4;
$L__BB1_22:
	setp.eq.s32 	%p16, %r33, 0;
	@%p16 bra 	$L__BB1_27;
	setp.eq.s32 	%p17, %r33, 1;
	@%p17 bra 	$L__BB1_25;
	mul.wide.u32 	%rd39, %r101, 4;
	add.s64 	%rd40, %rd10, %rd39;
	ld.global.f32 	%f324, [%rd40];
	shl.b32 	%r73, %r101, 2;
	mov.u32 	%r74, sharedQuery;
	add.s32 	%r75, %r74, %r73;
	ld.shared.f32 	%f325, [%r75];
	fma.rn.f32 	%f326, %f324, %f325, %f438;
	fma.rn.f32 	%f327, %f324, %f324, %f439;
	fma.rn.f32 	%f328, %f325, %f325, %f440;
	ld.global.f32 	%f329, [%rd40+4];
	ld.shared.f32 	%f330, [%r75+4];
	fma.rn.f32 	%f438, %f329, %f330, %f326;
	fma.rn.f32 	%f439, %f329, %f329, %f327;
	fma.rn.f32 	%f440, %f330, %f330, %f328;
	add.s32 	%r101, %r101, 2;
$L__BB1_25:
	and.b32  	%r76, %r22, 1;
	setp.eq.b32 	%p18, %r76, 1;
	not.pred 	%p19, %p18;
	@%p19 bra 	$L__BB1_27;
	mul.wide.u32 	%rd41, %r101, 4;
	add.s64 	%rd42, %rd10, %rd41;
	ld.global.f32 	%f331, [%rd42];
	shl.b32 	%r77, %r101, 2;
	mov.u32 	%r78, sharedQuery;
	add.s32 	%r79, %r78, %r77;
	ld.shared.f32 	%f332, [%r79];
	fma.rn.f32 	%f438, %f331, %f332, %f438;
	fma.rn.f32 	%f439, %f331, %f331, %f439;
	fma.rn.f32 	%f440, %f332, %f332, %f440;
$L__BB1_27:
	ld.param.u32 	%r82, [cosineSimilarityBatchShared_param_3];
	ld.param.u64 	%rd50, [cosineSimilarityBatchShared_param_2];
	sqrt.rn.f32 	%f333, %f439;
	sqrt.rn.f32 	%f334, %f440;
	mul.f32 	%f335, %f333, %f334;
	setp.gt.f32 	%p20, %f335, 0f00000000;
	div.rn.f32 	%f336, %f438, %f335;
	min.f32 	%f337, %f336, 0f3F800000;
	max.f32 	%f338, %f337, 0fBF800000;
	mov.f32 	%f339, 0f3F800000;
	sub.f32 	%f340, %f339, %f338;
	selp.f32 	%f341, %f340, 0f3F800000, %p20;
	mad.lo.s32 	%r80, %r82, %r4, %r3;
	cvta.to.global.u64 	%rd43, %rd50;
	mul.wide.s32 	%rd44, %r80, 4;
	add.s64 	%rd45, %rd43, %rd44;
	st.global.f32 	[%rd45], %f341;
$L__BB1_28:
	ret;

}


// ===== COMPILED SASS (sm_100) =====

	.target	sm_100

	.elftype	@"ET_EXEC"


//--------------------- .note.nv.tkinfo           --------------------------
	.section	.note.nv.tkinfo,"",@"SHT_NOTE"
	.sectionflags	@"SHF_NOTE_NV_TKINFO"
	.tkinfo
        /*0018*/ 	.word	0x00000002
        /*0030*/ 	.string	""
        /*0030*/ 	.string	"ptxas"
        /*0030*/ 	.string	"Cuda compilation tools, release 13.0, V13.0.88"
        /*0030*/ 	.string	"Build cuda_13.0.r13.0/compiler.36424714_0"
        /*0030*/ 	.string	"-arch sm_100 -m 64 "



//--------------------- .note.nv.cuinfo           --------------------------
	.section	.note.nv.cuinfo,"",@"SHT_NOTE"
	.sectionflags	@"SHF_NOTE_NV_CUINFO"
        /*0018*/ 	.short	0x0002
        /*001a*/ 	.short	0x0064
        /*001c*/ 	.short	0x0082
	.zero		2


//--------------------- .nv.info                  --------------------------
	.section	.nv.info,"",@"SHT_CUDA_INFO"
	.align	4


	//----- nvinfo : EIATTR_REGCOUNT
	.align		4
        /*0000*/ 	.byte	0x04, 0x2f
        /*0002*/ 	.short	(.L_1 - .L_0)
	.align		4
.L_0:
        /*0004*/ 	.word	index@(cosineSimilarityBatch)
        /*0008*/ 	.word	0x00000020


	//----- nvinfo : EIATTR_FRAME_SIZE
	.align		4
.L_1:
        /*000c*/ 	.byte	0x04, 0x11
        /*000e*/ 	.short	(.L_3 - .L_2)
	.align		4
.L_2:
        /*0010*/ 	.word	index@($__internal_3_$__cuda_sm3x_div_rn_noftz_f32_slowpath)
        /*0014*/ 	.word	0x00000000


	//----- nvinfo : EIATTR_FRAME_SIZE
	.align		4
.L_3:
        /*0018*/ 	.byte	0x04, 0x11
        /*001a*/ 	.short	(.L_5 - .L_4)
	.align		4
.L_4:
        /*001c*/ 	.word	index@($__internal_2_$__cuda_sm20_sqrt_rn_f32_slowpath)
        /*0020*/ 	.word	0x00000000


	//----- nvinfo : EIATTR_FRAME_SIZE
	.align		4
.L_5:
        /*0024*/ 	.byte	0x04, 0x11
        /*0026*/ 	.short	(.L_7 - .L_6)
	.align		4
.L_6:
        /*0028*/ 	.word	index@(cosineSimilarityBatch)
        /*002c*/ 	.word	0x00000000


	//----- nvinfo : EIATTR_REGCOUNT
	.align		4
.L_7:
        /*0030*/ 	.byte	0x04, 0x2f
        /*0032*/ 	.short	(.L_9 - .L_8)
	.align		4
.L_8:
        /*0034*/ 	.word	index@(cosineSimilarityBatchShared)
        /*0038*/ 	.word	0x00000022


	//----- nvinfo : EIATTR_FRAME_SIZE
	.align		4
.L_9:
        /*003c*/ 	.byte	0x04, 0x11
        /*003e*/ 	.short	(.L_11 - .L_10)
	.align		4
.L_10:
        /*0040*/ 	.word	index@($__internal_1_$__cuda_sm3x_div_rn_noftz_f32_slowpath)
        /*0044*/ 	.word	0x00000000


	//----- nvinfo : EIATTR_FRAME_SIZE
	.align		4
.L_11:
        /*0048*/ 	.byte	0x04, 0x11
        /*004a*/ 	.short	(.L_13 - .L_12)
	.align		4
.L_12:
        /*004c*/ 	.word	index@($__internal_0_$__cuda_sm20_sqrt_rn_f32_slowpath)
        /*0050*/ 	.word	0x00000000


	//----- nvinfo : EIATTR_FRAME_SIZE
	.align		4
.L_13:
        /*0054*/ 	.byte	0x04, 0x11
        /*0056*/ 	.short	(.L_15 - .L_14)
	.align		4
.L_14:
        /*0058*/ 	.word	index@(cosineSimilarityBatchShared)
        /*005c*/ 	.word	0x00000000


	//----- nvinfo : EIATTR_MIN_STACK_SIZE
	.align		4
.L_15:
        /*0060*/ 	.byte	0x04, 0x12
        /*0062*/ 	.short	(.L_17 - .L_16)
	.align		4
.L_16:
        /*0064*/ 	.word	index@(cosineSimilarityBatchShared)
        /*0068*/ 	.word	0x00000000


	//----- nvinfo : EIATTR_MIN_STACK_SIZE
	.align		4
.L_17:
        /*006c*/ 	.byte	0x04, 0x12
        /*006e*/ 	.short	(.L_19 - .L_18)
	.align		4
.L_18:
        /*0070*/ 	.word	index@(cosineSimilarityBatch)
        /*0074*/ 	.word	0x00000000
.L_19:


//--------------------- .nv.compat                --------------------------
	.section	.nv.compat,"",@"SHT_CUDA_COMPAT_INFO"
	.align	4
        /*0000*/ 	.byte	0x02, 0x09, 0x00, 0x00, 0x02, 0x02, 0x01, 0x00, 0x02, 0x05, 0x05, 0x00, 0x03, 0x07, 0x01, 0x01
        /*0010*/ 	.byte	0x02, 0x03, 0x00, 0x00, 0x02, 0x06, 0x01, 0x00, 0x04, 0x0b, 0x08, 0x00, 0x01, 0x00, 0x00, 0x00
        /*0020*/ 	.byte	0x00, 0x00, 0x00, 0x00


//--------------------- .nv.info.cosineSimilarityBatchShared --------------------------
	.section	.nv.info.cosineSimilarityBatchShared,"",@"SHT_CUDA_INFO"
	.sectionflags	@""
	.align	4


	//----- nvinfo : EIATTR_CUDA_API_VERSION
	.align		4
        /*0000*/ 	.byte	0x04, 0x37
        /*0002*/ 	.short	(.L_21 - .L_20)
.L_20:
        /*0004*/ 	.word	0x00000082


	//----- nvinfo : EIATTR_KPARAM_INFO
	.align		4
.L_21:
        /*0008*/ 	.byte	0x04, 0x17
        /*000a*/ 	.short	(.L_23 - .L_22)
.L_22:
        /*000c*/ 	.word	0x00000000
        /*0010*/ 	.short	0x0005
        /*0012*/ 	.short	0x0020
        /*0014*/ 	.byte	0x00, 0xf0, 0x11, 0x00


	//----- nvinfo : EIATTR_KPARAM_INFO
	.align		4
.L_23:
        /*0018*/ 	.byte	0x04, 0x17
        /*001a*/ 	.short	(.L_25 - .L_24)
.L_24:
        /*001c*/ 	.word	0x00000000
        /*0020*/ 	.short	0x0004
        /*0022*/ 	.short	0x001c
        /*0024*/ 	.byte	0x00, 0xf0, 0x11, 0x00


	//----- nvinfo : EIATTR_KPARAM_INFO
	.align		4
.L_25:
        /*0028*/ 	.byte	0x04, 0x17
        /*002a*/ 	.short	(.L_27 - .L_26)
.L_26:
        /*002c*/ 	.word	0x00000000
        /*0030*/ 	.short	0x0003
        /*0032*/ 	.short	0x0018
        /*0034*/ 	.byte	0x00, 0xf0, 0x11, 0x00


	//----- nvinfo : EIATTR_KPARAM_INFO
	.align		4
.L_27:
        /*0038*/ 	.byte	0x04, 0x17
        /*003a*/ 	.short	(.L_29 - .L_28)
.L_28:
        /*003c*/ 	.word	0x00000000
        /*0040*/ 	.short	0x0002
        /*0042*/ 	.short	0x0010
        /*0044*/ 	.byte	0x00, 0xf5, 0x21, 0x00


	//----- nvinfo : EIATTR_KPARAM_INFO
	.align		4
.L_29:
        /*0048*/ 	.byte	0x04, 0x17
        /*004a*/ 	.short	(.L_31 - .L_30)
.L_30:
        /*004c*/ 	.word	0x00000000
        /*0050*/ 	.short	0x0001
        /*0052*/ 	.short	0x0008
        /*0054*/ 	.byte	0x00, 0xf5, 0x21, 0x00


	//----- nvinfo : EIATTR_KPARAM_INFO
	.align		4
.L_31:
        /*0058*/ 	.byte	0x04, 0x17
        /*005a*/ 	.short	(.L_33 - .L_32)
.L_32:
        /*005c*/ 	.word	0x00000000
        /*0060*/ 	.short	0x0000
        /*0062*/ 	.short	0x0000
        /*0064*/ 	.byte	0x00, 0xf5, 0x21, 0x00


	//----- nvinfo : EIATTR_SPARSE_MMA_MASK
	.align		4
.L_33:
        /*0068*/ 	.byte	0x03, 0x50
        /*006a*/ 	.short	0x0000


	//----- nvinfo : EIATTR_MAXREG_COUNT
	.align		4
        /*006c*/ 	.byte	0x03, 0x1b
        /*006e*/ 	.short	0x00ff


	//----- nvinfo : EIATTR_NUM_BARRIERS
	.align		4
        /*0070*/ 	.byte	0x02, 0x4c
        /*0072*/ 	.byte	0x01
	.zero		1


	//----- nvinfo : EIATTR_MERCURY_ISA_VERSION
	.align		4
        /*0074*/ 	.byte	0x03, 0x5f
        /*0076*/ 	.short	0x0101


	//----- nvinfo : EIATTR_VRC_CTA_INIT_COUNT
	.align		4
        /*0078*/ 	.byte	0x02, 0x4a
	.zero		1
	.zero		1


	//----- nvinfo : EIATTR_EXIT_INSTR_OFFSETS
	.align		4
        /*007c*/ 	.byte	0x04, 0x1c
        /*007e*/ 	.short	(.L_35 - .L_34)


	//   ....[0]....
.L_34:
        /*0080*/ 	.word	0x00000040


	//   ....[1]....
        /*0084*/ 	.word	0x00000220


	//   ....[2]....
        /*0088*/ 	.word	0x00001940


	//----- nvinfo : EIATTR_CRS_STACK_SIZE
	.align		4
.L_35:
        /*008c*/ 	.byte	0x04, 0x1e
        /*008e*/ 	.short	(.L_37 - .L_36)
.L_36:
        /*0090*/ 	.word	0x00000000


	//----- nvinfo : EIATTR_CBANK_PARAM_SIZE
	.align		4
.L_37:
        /*0094*/ 	.byte	0x03, 0x19
        /*0096*/ 	.short	0x0024


	//----- nvinfo : EIATTR_PARAM_CBANK
	.align		4
        /*0098*/ 	.byte	0x04, 0x0a
        /*009a*/ 	.short	(.L_39 - .L_38)
	.align		4
.L_38:
        /*009c*/ 	.word	index@(.nv.constant0.cosineSimilarityBatchShared)
        /*00a0*/ 	.short	0x0380
        /*00a2*/ 	.short	0x0024


	//----- nvinfo : EIATTR_SW_WAR
	.align		4
.L_39:
        /*00a4*/ 	.byte	0x04, 0x36
        /*00a6*/ 	.short	(.L_41 - .L_40)
.L_40:
        /*00a8*/ 	.word	0x00000008
.L_41:


//--------------------- .nv.info.cosineSimilarityBatch --------------------------
	.section	.nv.info.cosineSimilarityBatch,"",@"SHT_CUDA_INFO"
	.sectionflags	@""
	.align	4


	//----- nvinfo : EIATTR_CUDA_API_VERSION
	.align		4
        /*0000*/ 	.byte	0x04, 0x37
        /*0002*/ 	.short	(.L_43 - .L_42)
.L_42:
        /*0004*/ 	.word	0x00000082


	//----- nvinfo : EIATTR_KPARAM_INFO
	.align		4
.L_43:
        /*0008*/ 	.byte	0x04, 0x17
        /*000a*/ 	.short	(.L_45 - .L_44)
.L_44:
        /*000c*/ 	.word	0x00000000
        /*0010*/ 	.short	0x0005
        /*0012*/ 	.short	0x0020
        /*0014*/ 	.byte	0x00, 0xf0, 0x11, 0x00


	//----- nvinfo : EIATTR_KPARAM_INFO
	.align		4
.L_45:
        /*0018*/ 	.byte	0x04, 0x17
        /*001a*/ 	.short	(.L_47 - .L_46)
.L_46:
        /*001c*/ 	.word	0x00000000
        /*0020*/ 	.short	0x0004
        /*0022*/ 	.short	0x001c
        /*0024*/ 	.byte	0x00, 0xf0, 0x11, 0x00


	//----- nvinfo : EIATTR_KPARAM_INFO
	.align		4
.L_47:
        /*0028*/ 	.byte	0x04, 0x17
        /*002a*/ 	.short	(.L_49 - .L_48)
.L_48:
        /*002c*/ 	.word	0x00000000
        /*0030*/ 	.short	0x0003
        /*0032*/ 	.short	0x0018
        /*0034*/ 	.byte	0x00, 0xf0, 0x11, 0x00


	//----- nvinfo : EIATTR_KPARAM_INFO
	.align		4
.L_49:
        /*0038*/ 	.byte	0x04, 0x17
        /*003a*/ 	.short	(.L_51 - .L_50)
.L_50:
        /*003c*/ 	.word	0x00000000
        /*0040*/ 	.short	0x0002
        /*0042*/ 	.short	0x0010
        /*0044*/ 	.byte	0x00, 0xf5, 0x21, 0x00


	//----- nvinfo : EIATTR_KPARAM_INFO
	.align		4
.L_51:
        /*0048*/ 	.byte	0x04, 0x17
        /*004a*/ 	.short	(.L_53 - .L_52)
.L_52:
        /*004c*/ 	.word	0x00000000
        /*0050*/ 	.short	0x0001
        /*0052*/ 	.short	0x0008
        /*0054*/ 	.byte	0x00, 0xf5, 0x21, 0x00


	//----- nvinfo : EIATTR_KPARAM_INFO
	.align		4
.L_53:
        /*0058*/ 	.byte	0x04, 0x17
        /*005a*/ 	.short	(.L_55 - .L_54)
.L_54:
        /*005c*/ 	.word	0x00000000
        /*0060*/ 	.short	0x0000
        /*0062*/ 	.short	0x0000
        /*0064*/ 	.byte	0x00, 0xf5, 0x21, 0x00


	//----- nvinfo : EIATTR_SPARSE_MMA_MASK
	.align		4
.L_55:
        /*0068*/ 	.byte	0x03, 0x50
        /*006a*/ 	.short	0x0000


	//----- nvinfo : EIATTR_MAXREG_COUNT
	.align		4
        /*006c*/ 	.byte	0x03, 0x1b
        /*006e*/ 	.short	0x00ff


	//----- nvinfo : EIATTR_MERCURY_ISA_VERSION
	.align		4
        /*0070*/ 	.byte	0x03, 0x5f
        /*0072*/ 	.short	0x0101


	//----- nvinfo : EIATTR_VRC_CTA_INIT_COUNT
	.align		4
        /*0074*/ 	.byte	0x02, 0x4a
	.zero		1
	.zero		1


	//----- nvinfo : EIATTR_EXIT_INSTR_OFFSETS
	.align		4
        /*0078*/ 	.byte	0x04, 0x1c
        /*007a*/ 	.short	(.L_57 - .L_56)


	//   ....[0]....
.L_56:
        /*007c*/ 	.word	0x00000090


	//   ....[1]....
        /*0080*/ 	.word	0x00001990


	//----- nvinfo : EIATTR_CRS_STACK_SIZE
	.align		4
.L_57:
        /*0084*/ 	.byte	0x04, 0x1e
        /*0086*/ 	.short	(.L_59 - .L_58)
.L_58:
        /*0088*/ 	.word	0x00000000


	//----- nvinfo : EIATTR_CBANK_PARAM_SIZE
	.align		4
.L_59:
        /*008c*/ 	.byte	0x03, 0x19
        /*008e*/ 	.short	0x0024


	//----- nvinfo : EIATTR_PARAM_CBANK
	.align		4
        /*0090*/ 	.byte	0x04, 0x0a
        /*0092*/ 	.short	(.L_61 - .L_60)
	.align		4
.L_60:
        /*0094*/ 	.word	index@(.nv.constant0.cosineSimilarityBatch)
        /*0098*/ 	.short	0x0380
        /*009a*/ 	.short	0x0024


	//----- nvinfo : EIATTR_SW_WAR
	.align		4
.L_61:
        /*009c*/ 	.byte	0x04, 0x36
        /*009e*/ 	.short	(.L_63 - .L_62)
.L_62:
        /*00a0*/ 	.word	0x00000008
.L_63:


//--------------------- .nv.callgraph             --------------------------
	.section	.nv.callgraph,"",@"SHT_CUDA_CALLGRAPH"
	.align	4
	.sectionentsize	8
	.align		4
        /*0000*/ 	.word	0x00000000
	.align		4
        /*0004*/ 	.word	0xffffffff
	.align		4
        /*0008*/ 	.word	0x00000000
	.align		4
        /*000c*/ 	.word	0xfffffffe
	.align		4
        /*0010*/ 	.word	0x00000000
	.align		4
        /*0014*/ 	.word	0xfffffffd
	.align		4
        /*0018*/ 	.word	0x00000000
	.align		4
        /*001c*/ 	.word	0xfffffffc


//--------------------- .text.cosineSimilarityBatchShared --------------------------
	.section	.text.cosineSimilarityBatchShared,"ax",@progbits
	.align	128
        .global         cosineSimilarityBatchShared
        .type           cosineSimilarityBatchShared,@function
        .size           cosineSimilarityBatchShared,(.L_x_64 - cosineSimilarityBatchShared)
        .other          cosineSimilarityBatchShared,@"STO_CUDA_ENTRY STV_DEFAULT"
cosineSimilarityBatchShared:
.text.cosineSimilarityBatchShared:
[----:B------:R-:W-:Y:S08]  /*0000*/  LDC R1, c[0x0][0x37c] ;  /* 0x0000df00ff017b82 */ /* 0x000ff00000000800 */
[----:B------:R-:W0:Y:S08]  /*0010*/  S2UR UR6, SR_CTAID.Y ;  /* 0x00000000000679c3 */ /* 0x000e300000002600 */
[----:B------:R-:W0:Y:S02]  /*0020*/  LDC R0, c[0x0][0x39c] ;  /* 0x0000e700ff007b82 */ /* 0x000e240000000800 */
[----:B0-----:R-:W-:-:S13]  /*0030*/  ISETP.LE.AND P0, PT, R0, UR6, PT ;  /* 0x0000000600007c0c */ /* 0x001fda000bf03270 */
[----:B------:R-:W-:Y:S05]  /*0040*/  @P0 EXIT ;  /* 0x000000000000094d */ /* 0x000fea0003800000 */
[----:B------:R-:W0:Y:S01]  /*0050*/  S2R R5, SR_TID.X ;  /* 0x0000000000057919 */ /* 0x000e220000002100 */
[----:B------:R-:W0:Y:S01]  /*0060*/  LDC R4, c[0x0][0x3a0] ;  /* 0x0000e800ff047b82 */ /* 0x000e220000000800 */
[----:B------:R-:W1:Y:S01]  /*0070*/  LDCU UR4, c[0x0][0x360] ;  /* 0x00006c00ff0477ac */ /* 0x000e620008000800 */
[----:B------:R-:W-:Y:S01]  /*0080*/  BSSY.RECONVERGENT B0, `(.L_x_0) ;  /* 0x0000016000007945 */ /* 0x000fe20003800200 */
[----:B------:R-:W1:Y:S01]  /*0090*/  S2R R0, SR_CTAID.X ;  /* 0x0000000000007919 */ /* 0x000e620000002500 */
[----:B------:R-:W2:Y:S01]  /*00a0*/  LDCU.64 UR8, c[0x0][0x358] ;  /* 0x00006b00ff0877ac */ /* 0x000ea20008000a00 */
[----:B------:R-:W3:Y:S01]  /*00b0*/  LDCU.64 UR10, c[0x0][0x388] ;  /* 0x00007100ff0a77ac */ /* 0x000ee20008000a00 */
[----:B0-----:R-:W-:Y:S01]  /*00c0*/  ISETP.GE.AND P0, PT, R5, R4, PT ;  /* 0x000000040500720c */ /* 0x001fe20003f06270 */
[----:B-1----:R-:W-:-:S12]  /*00d0*/  IMAD R3, R0, UR4, R5 ;  /* 0x0000000400037c24 */ /* 0x002fd8000f8e0205 */
[----:B--23--:R-:W-:Y:S05]  /*00e0*/  @P0 BRA `(.L_x_1) ;  /* 0x00000000003c0947 */ /* 0x00cfea0003800000 */
[----:B------:R-:W0:Y:S01]  /*00f0*/  S2R R7, SR_CgaCtaId ;  /* 0x0000000000077919 */ /* 0x000e220000008800 */
[----:B------:R-:W-:Y:S01]  /*0100*/  MOV R2, 0x400 ;  /* 0x0000040000027802 */ /* 0x000fe20000000f00 */
[----:B------:R-:W-:-:S03]  /*0110*/  IMAD R0, R4, UR6, RZ ;  /* 0x0000000604007c24 */ /* 0x000fc6000f8e02ff */
[----:B0-----:R-:W-:-:S07]  /*0120*/  LEA R2, R7, R2, 0x18 ;  /* 0x0000000207027211 */ /* 0x001fce00078ec0ff */
.L_x_2:
[----:B------:R-:W-:Y:S02]  /*0130*/  SHF.R.S32.HI R7, RZ, 0x1f, R5 ;  /* 0x0000001fff077819 */ /* 0x000fe40000011405 */
[----:B------:R-:W-:-:S04]  /*0140*/  IADD3 R8, P0, PT, R0, R5, RZ ;  /* 0x0000000500087210 */ /* 0x000fc80007f1e0ff */
[----:B------:R-:W-:Y:S02]  /*0150*/  LEA.HI.X.SX32 R7, R0, R7, 0x1, P0 ;  /* 0x0000000700077211 */ /* 0x000fe400000f0eff */
[----:B0-----:R-:W-:-:S04]  /*0160*/  LEA R6, P0, R8, UR10, 0x2 ;  /* 0x0000000a08067c11 */ /* 0x001fc8000f8010ff */
[----:B------:R-:W-:-:S05]  /*0170*/  LEA.HI.X R7, R8, UR11, R7, 0x2, P0 ;  /* 0x0000000b08077c11 */ /* 0x000fca00080f1407 */
[----:B------:R-:W2:Y:S01]  /*0180*/  LDG.E R6, desc[UR8][R6.64] ;  /* 0x0000000806067981 */ /* 0x000ea2000c1e1900 */
[C---:B------:R-:W-:Y:S02]  /*0190*/  LEA R9, R5.reuse, R2, 0x2 ;  /* 0x0000000205097211 */ /* 0x040fe400078e10ff */
[----:B------:R-:W-:-:S04]  /*01a0*/  IADD3 R5, PT, PT, R5, UR4, RZ ;  /* 0x0000000405057c10 */ /* 0x000fc8000fffe0ff */
[----:B------:R-:W-:Y:S01]  /*01b0*/  ISETP.GE.AND P0, PT, R5, R4, PT ;  /* 0x000000040500720c */ /* 0x000fe20003f06270 */
[----:B--2---:R0:W-:-:S12]  /*01c0*/  STS [R9], R6 ;  /* 0x0000000609007388 */ /* 0x0041d80000000800 */
[----:B------:R-:W-:Y:S05]  /*01d0*/  @!P0 BRA `(.L_x_2) ;  /* 0xfffffffc00d48947 */ /* 0x000fea000383ffff */
.L_x_1:
[----:B------:R-:W-:Y:S05]  /*01e0*/  BSYNC.RECONVERGENT B0 ;  /* 0x0000000000007941 */ /* 0x000fea0003800200 */
.L_x_0:
[----:B------:R-:W1:Y:S01]  /*01f0*/  LDCU UR5, c[0x0][0x398] ;  /* 0x00007300ff0577ac */ /* 0x000e620008000800 */
[----:B------:R-:W-:Y:S01]  /*0200*/  BAR.SYNC.DEFER_BLOCKING 0x0 ;  /* 0x0000000000007b1d */ /* 0x000fe20000010000 */
[----:B-1----:R-:W-:-:S13]  /*0210*/  ISETP.GE.AND P0, PT, R3, UR5, PT ;  /* 0x0000000503007c0c */ /* 0x002fda000bf06270 */
[----:B------:R-:W-:Y:S05]  /*0220*/  @P0 EXIT ;  /* 0x000000000000094d */ /* 0x000fea0003800000 */
[----:B------:R-:W-:Y:S01]  /*0230*/  ISETP.GE.AND P0, PT, R4, 0x4, PT ;  /* 0x000000040400780c */ /* 0x000fe20003f06270 */
[----:B------:R-:W-:Y:S02]  /*0240*/  HFMA2 R13, -RZ, RZ, 0, 0 ;  /* 0x00000000ff0d7431 */ /* 0x000fe400000001ff */
[----:B------:R-:W-:Y:S02]  /*0250*/  IMAD R2, R3, R4, RZ ;  /* 0x0000000403027224 */ /* 0x000fe400078e02ff */
[----:B------:R-:W-:Y:S01]  /*0260*/  HFMA2 R19, -RZ, RZ, 0, 0 ;  /* 0x00000000ff137431 */ /* 0x000fe200000001ff */
[----:B------:R-:W-:Y:S02]  /*0270*/  MOV R17, RZ ;  /* 0x000000ff00117202 */ /* 0x000fe40000000f00 */
[----:B------:R-:W-:-:S05]  /*0280*/  MOV R15, RZ ;  /* 0x000000ff000f7202 */ /* 0x000fca0000000f00 */
[----:B------:R-:W-:Y:S05]  /*0290*/  @!P0 BRA `(.L_x_3) ;  /* 0x0000000800dc8947 */ /* 0x000fea0003800000 */
[----:B------:R-:W-:Y:S02]  /*02a0*/  IADD3 R0, PT, PT, R4, -0x4, RZ ;  /* 0xfffffffc04007810 */ /* 0x000fe40007ffe0ff */
[----:B------:R-:W-:Y:S02]  /*02b0*/  CS2R R16, SRZ ;  /* 0x0000000000107805 */ /* 0x000fe4000001ff00 */
[----:B------:R-:W-:Y:S02]  /*02c0*/  MOV R22, RZ ;  /* 0x000000ff00167202 */ /* 0x000fe40000000f00 */
[----:B------:R-:W-:Y:S02]  /*02d0*/  CS2R R20, SRZ ;  /* 0x0000000000147805 */ /* 0x000fe4000001ff00 */
[----:B------:R-:W-:Y:S02]  /*02e0*/  ISETP.GE.U32.AND P0, PT, R0, 0xc, PT ;  /* 0x0000000c0000780c */ /* 0x000fe40003f06070 */
[----:B------:R-:W-:-:S02]  /*02f0*/  CS2R R14, SRZ ;  /* 0x00000000000e7805 */ /* 0x000fc4000001ff00 */
[----:B------:R-:W-:Y:S02]  /*0300*/  CS2R R12, SRZ ;  /* 0x00000000000c7805 */ /* 0x000fe4000001ff00 */
[----:B------:R-:W-:Y:S02]  /*0310*/  MOV R19, RZ ;  /* 0x000000ff00137202 */ /* 0x000fe40000000f00 */
[----:B0-----:R-:W-:Y:S02]  /*0320*/  CS2R R6, SRZ ;  /* 0x0000000000067805 */ /* 0x001fe4000001ff00 */
[----:B------:R-:W-:Y:S02]  /*0330*/  MOV R5, RZ ;  /* 0x000000ff00057202 */ /* 0x000fe40000000f00 */
[----:B------:R-:W-:Y:S01]  /*0340*/  LEA.HI R10, R0, 0x1, RZ, 0x1e ;  /* 0x00000001000a7811 */ /* 0x000fe200078ff0ff */
[----:B------:R-:W-:Y:S06]  /*0350*/  @!P0 BRA `(.L_x_4) ;  /* 0x00000004005c8947 */ /* 0x000fec0003800000 */
[----:B------:R-:W0:Y:S01]  /*0360*/  LDC.64 R8, c[0x0][0x380] ;  /* 0x0000e000ff087b82 */ /* 0x000e220000000a00 */
[----:B------:R-:W-:Y:S01]  /*0370*/  LOP3.LUT R10, R10, 0x7ffffffc, RZ, 0xc0, !PT ;  /* 0x7ffffffc0a0a7812 */ /* 0x000fe200078ec0ff */
[----:B------:R-:W-:Y:S01]  /*0380*/  UMOV UR4, 0x400 ;  /* 0x0000040000047882 */ /* 0x000fe20000000000 */
[----:B------:R-:W-:Y:S01]  /*0390*/  HFMA2 R22, -RZ, RZ, 0, 0 ;  /* 0x00000000ff167431 */ /* 0x000fe200000001ff */
[----:B------:R-:W-:Y:S02]  /*03a0*/  MOV R17, RZ ;  /* 0x000000ff00117202 */ /* 0x000fe40000000f00 */
[----:B------:R-:W-:Y:S02]  /*03b0*/  IADD3 R18, PT, PT, -R10, RZ, RZ ;  /* 0x000000ff0a127210 */ /* 0x000fe40007ffe1ff */
[----:B------:R-:W1:Y:S01]  /*03c0*/  S2UR UR5, SR_CgaCtaId ;  /* 0x00000000000579c3 */ /* 0x000e620000008800 */
[----:B0-----:R-:W-:-:S03]  /*03d0*/  IMAD.WIDE R8, R2, 0x4, R8 ;  /* 0x0000000402087825 */ /* 0x001fc600078e0208 */
[----:B------:R-:W-:Y:S01]  /*03e0*/  IADD3 R24, P0, PT, R8, 0x20, RZ ;  /* 0x0000002008187810 */ /* 0x000fe20007f1e0ff */
[----:B-1----:R-:W-:-:S03]  /*03f0*/  ULEA UR4, UR5, UR4, 0x18 ;  /* 0x0000000405047291 */ /* 0x002fc6000f8ec0ff */
[----:B------:R-:W-:Y:S01]  /*0400*/  IADD3.X R25, PT, PT, RZ, R9, RZ, P0, !PT ;  /* 0x00000009ff197210 */ /* 0x000fe200007fe4ff */
[----:B------:R-:W-:-:S12]  /*0410*/  UIADD3 UR4, UPT, UPT, UR4, 0x20, URZ ;  /* 0x0000002004047890 */ /* 0x000fd8000fffe0ff */
.L_x_5:
[----:B------:R-:W2:Y:S04]  /*0420*/  LDG.E R27, desc[UR8][R24.64+-0x20] ;  /* 0xffffe008181b7981 */ /* 0x000ea8000c1e1900 */
[----:B------:R-:W3:Y:S04]  /*0430*/  LDG.E R26, desc[UR8][R24.64+-0x1c] ;  /* 0xffffe408181a7981 */ /* 0x000ee8000c1e1900 */
[----:B------:R-:W0:Y:S04]  /*0440*/  LDS.128 R8, [UR4+-0x20] ;  /* 0xffffe004ff087984 */ /* 0x000e280008000c00 */
[----:B------:R-:W4:Y:S04]  /*0450*/  LDG.E R23, desc[UR8][R24.64+-0x18] ;  /* 0xffffe80818177981 */ /* 0x000f28000c1e1900 */
[----:B------:R-:W5:Y:S04]  /*0460*/  LDG.E R28, desc[UR8][R24.64+-0x8] ;  /* 0xfffff808181c7981 */ /* 0x000f68000c1e1900 */
[----:B------:R-:W5:Y:S01]  /*0470*/  LDG.E R30, desc[UR8][R24.64+0x10] ;  /* 0x00001008181e7981 */ /* 0x000f62000c1e1900 */
[-C--:B0-----:R-:W-:Y:S01]  /*0480*/  FFMA R13, R8, R8.reuse, R13 ;  /* 0x00000008080d7223 */ /* 0x081fe2000000000d */
[C---:B--2---:R-:W-:Y:S01]  /*0490*/  FFMA R5, R27.reuse, R8, R5 ;  /* 0x000000081b057223 */ /* 0x044fe20000000005 */
[----:B------:R-:W-:Y:S01]  /*04a0*/  FFMA R6, R27, R27, R6 ;  /* 0x0000001b1b067223 */ /* 0x000fe20000000006 */
[----:B------:R-:W2:Y:S01]  /*04b0*/  LDG.E R8, desc[UR8][R24.64+-0x14] ;  /* 0xffffec0818087981 */ /* 0x000ea2000c1e1900 */
[-C--:B------:R-:W-:Y:S01]  /*04c0*/  FFMA R14, R9, R9.reuse, R14 ;  /* 0x00000009090e7223 */ /* 0x080fe2000000000e */
[----:B---3--:R-:W-:-:S02]  /*04d0*/  FFMA R12, R26, R9, R12 ;  /* 0x000000091a0c7223 */ /* 0x008fc4000000000c */
[----:B------:R-:W3:Y:S01]  /*04e0*/  LDG.E R27, desc[UR8][R24.64+-0x10] ;  /* 0xfffff008181b7981 */ /* 0x000ee2000c1e1900 */
[----:B------:R-:W-:-:S03]  /*04f0*/  FFMA R26, R26, R26, R7 ;  /* 0x0000001a1a1a7223 */ /* 0x000fc60000000007 */
[----:B------:R-:W5:Y:S01]  /*0500*/  LDG.E R7, desc[UR8][R24.64+-0xc] ;  /* 0xfffff40818077981 */ /* 0x000f62000c1e1900 */
[-C--:B------:R-:W-:Y:S01]  /*0510*/  FFMA R21, R10, R10.reuse, R21 ;  /* 0x0000000a0a157223 */ /* 0x080fe20000000015 */
[----:B----4-:R-:W-:Y:S01]  /*0520*/  FFMA R15, R23, R10, R15 ;  /* 0x0000000a170f7223 */ /* 0x010fe2000000000f */
[-C--:B------:R-:W-:Y:S01]  /*0530*/  FFMA R22, R11, R11.reuse, R22 ;  /* 0x0000000b0b167223 */ /* 0x080fe20000000016 */
[C---:B--2---:R-:W-:Y:S01]  /*0540*/  FFMA R20, R8.reuse, R11, R20 ;  /* 0x0000000b08147223 */ /* 0x044fe20000000014 */
[----:B------:R-:W-:Y:S02]  /*0550*/  FFMA R19, R8, R8, R19 ;  /* 0x0000000808137223 */ /* 0x000fe40000000013 */
[----:B------:R-:W3:Y:S02]  /*0560*/  LDS.128 R8, [UR4+-0x10] ;  /* 0xfffff004ff087984 */ /* 0x000ee40008000c00 */
[-C--:B---3--:R-:W-:Y:S01]  /*0570*/  FFMA R5, R27, R8.reuse, R5 ;  /* 0x000000081b057223 */ /* 0x088fe20000000005 */
[----:B------:R-:W-:-:S02]  /*0580*/  FFMA R13, R8, R8, R13 ;  /* 0x00000008080d7223 */ /* 0x000fc4000000000d */
[----:B------:R-:W2:Y:S01]  /*0590*/  LDG.E R8, desc[UR8][R24.64+-0x4] ;  /* 0xfffffc0818087981 */ /* 0x000ea2000c1e1900 */
[----:B------:R-:W-:-:S03]  /*05a0*/  FFMA R6, R27, R27, R6 ;  /* 0x0000001b1b067223 */ /* 0x000fc60000000006 */
[----:B------:R-:W3:Y:S01]  /*05b0*/  LDG.E R27, desc[UR8][R24.64] ;  /* 0x00000008181b7981 */ /* 0x000ee2000c1e1900 */
[C---:B-----5:R-:W-:Y:S01]  /*05c0*/  FFMA R12, R7.reuse, R9, R12 ;  /* 0x00000009070c7223 */ /* 0x060fe2000000000c */
[----:B------:R-:W-:Y:S02]  /*05d0*/  FFMA R26, R7, R7, R26 ;  /* 0x00000007071a7223 */ /* 0x000fe4000000001a */
[----:B------:R-:W4:Y:S01]  /*05e0*/  LDG.E R7, desc[UR8][R24.64+0x4] ;  /* 0x0000040818077981 */ /* 0x000f22000c1e1900 */
[----:B------:R-:W-:Y:S01]  /*05f0*/  FFMA R23, R23, R23, R16 ;  /* 0x0000001717177223 */ /* 0x000fe20000000010 */
[----:B------:R-:W-:Y:S01]  /*0600*/  FFMA R14, R9, R9, R14 ;  /* 0x00000009090e7223 */ /* 0x000fe2000000000e */
[-C--:B------:R-:W-:Y:S01]  /*0610*/  FFMA R21, R10, R10.reuse, R21 ;  /* 0x0000000a0a157223 */ /* 0x080fe20000000015 */
[C---:B------:R-:W-:Y:S01]  /*0620*/  FFMA R16, R28.reuse, R10, R15 ;  /* 0x0000000a1c107223 */ /* 0x040fe2000000000f */
[----:B------:R-:W-:Y:S01]  /*0630*/  FFMA R22, R11, R11, R22 ;  /* 0x0000000b0b167223 */ /* 0x000fe20000000016 */
[----:B------:R-:W5:Y:S01]  /*0640*/  LDG.E R15, desc[UR8][R24.64+0x8] ;  /* 0x00000808180f7981 */ /* 0x000f62000c1e1900 */
[----:B------:R-:W-:-:S03]  /*0650*/  FFMA R28, R28, R28, R23 ;  /* 0x0000001c1c1c7223 */ /* 0x000fc60000000017 */
[----:B------:R-:W5:Y:S01]  /*0660*/  LDG.E R23, desc[UR8][R24.64+0x18] ;  /* 0x0000180818177981 */ /* 0x000f62000c1e1900 */
[C---:B--2---:R-:W-:Y:S01]  /*0670*/  FFMA R20, R8.reuse, R11, R20 ;  /* 0x0000000b08147223 */ /* 0x044fe20000000014 */
[----:B------:R-:W-:Y:S02]  /*0680*/  FFMA R19, R8, R8, R19 ;  /* 0x0000000808137223 */ /* 0x000fe40000000013 */
[----:B------:R-:W3:Y:S02]  /*0690*/  LDS.128 R8, [UR4] ;  /* 0x00000004ff087984 */ /* 0x000ee40008000c00 */
[CC--:B---3--:R-:W-:Y:S01]  /*06a0*/  FFMA R5, R27.reuse, R8.reuse, R5 ;  /* 0x000000081b057223 */ /* 0x0c8fe20000000005 */
[----:B------:R-:W-:Y:S02]  /*06b0*/  FFMA R13, R8, R8, R13 ;  /* 0x00000008080d7223 */ /* 0x000fe4000000000d */
[----:B------:R-:W2:Y:S01]  /*06c0*/  LDG.E R8, desc[UR8][R24.64+0xc] ;  /* 0x00000c0818087981 */ /* 0x000ea2000c1e1900 */
[----:B------:R-:W-:Y:S01]  /*06d0*/  FFMA R6, R27, R27, R6 ;  /* 0x0000001b1b067223 */ /* 0x000fe20000000006 */
[C---:B----4-:R-:W-:Y:S01]  /*06e0*/  FFMA R12, R7.reuse, R9, R12 ;  /* 0x00000009070c7223 */ /* 0x050fe2000000000c */
[----:B------:R-:W-:-:S02]  /*06f0*/  FFMA R27, R7, R7, R26 ;  /* 0x00000007071b7223 */ /* 0x000fc4000000001a */
[----:B------:R-:W3:Y:S04]  /*0700*/  LDG.E R7, desc[UR8][R24.64+0x14] ;  /* 0x0000140818077981 */ /* 0x000ee8000c1e1900 */
[----:B------:R0:W4:Y:S01]  /*0710*/  LDG.E R26, desc[UR8][R24.64+0x1c] ;  /* 0x00001c08181a7981 */ /* 0x000122000c1e1900 */
[----:B------:R-:W-:Y:S01]  /*0720*/  FFMA R14, R9, R9, R14 ;  /* 0x00000009090e7223 */ /* 0x000fe2000000000e */
[-C--:B------:R-:W-:Y:S01]  /*0730*/  FFMA R21, R10, R10.reuse, R21 ;  /* 0x0000000a0a157223 */ /* 0x080fe20000000015 */
[----:B-----5:R-:W-:Y:S01]  /*0740*/  FFMA R16, R15, R10, R16 ;  /* 0x0000000a0f107223 */ /* 0x020fe20000000010 */
[----:B------:R-:W-:Y:S01]  /*0750*/  FFMA R22, R11, R11, R22 ;  /* 0x0000000b0b167223 */ /* 0x000fe20000000016 */
[----:B------:R-:W-:Y:S02]  /*0760*/  IADD3 R18, PT, PT, R18, 0x4, RZ ;  /* 0x0000000412127810 */ /* 0x000fe40007ffe0ff */
[----:B0-----:R-:W-:-:S04]  /*0770*/  IADD3 R24, P0, PT, R24, 0x40, RZ ;  /* 0x0000004018187810 */ /* 0x001fc80007f1e0ff */
[----:B------:R-:W-:Y:S02]  /*0780*/  IADD3.X R25, PT, PT, RZ, R25, RZ, P0, !PT ;  /* 0x00000019ff197210 */ /* 0x000fe400007fe4ff */
[----:B------:R-:W-:Y:S01]  /*0790*/  ISETP.NE.AND P0, PT, R18, RZ, PT ;  /* 0x000000ff1200720c */ /* 0x000fe20003f05270 */
[----:B------:R-:W-:Y:S01]  /*07a0*/  FFMA R28, R15, R15, R28 ;  /* 0x0000000f0f1c7223 */ /* 0x000fe2000000001c */
[----:B------:R-:W-:Y:S01]  /*07b0*/  FFMA R6, R30, R30, R6 ;  /* 0x0000001e1e067223 */ /* 0x000fe20000000006 */
[----:B------:R-:W-:Y:S01]  /*07c0*/  IADD3 R17, PT, PT, R17, 0x10, RZ ;  /* 0x0000001011117810 */ /* 0x000fe20007ffe0ff */
[C---:B--2---:R-:W-:Y:S01]  /*07d0*/  FFMA R29, R8.reuse, R11, R20 ;  /* 0x0000000b081d7223 */ /* 0x044fe20000000014 */
[----:B------:R-:W-:Y:S02]  /*07e0*/  FFMA R19, R8, R8, R19 ;  /* 0x0000000808137223 */ /* 0x000fe40000000013 */
[----:B------:R-:W3:Y:S01]  /*07f0*/  LDS.128 R8, [UR4+0x10] ;  /* 0x00001004ff087984 */ /* 0x000ee20008000c00 */
[----:B------:R-:W-:Y:S01]  /*0800*/  UIADD3 UR4, UPT, UPT, UR4, 0x40, URZ ;  /* 0x0000004004047890 */ /* 0x000fe2000fffe0ff */
[----:B----4-:R-:W-:Y:S01]  /*0810*/  FFMA R19, R26, R26, R19 ;  /* 0x0000001a1a137223 */ /* 0x010fe20000000013 */
[-C--:B---3--:R-:W-:Y:S01]  /*0820*/  FFMA R12, R7, R9.reuse, R12 ;  /* 0x00000009070c7223 */ /* 0x088fe2000000000c */
[----:B------:R-:W-:Y:S01]  /*0830*/  FFMA R15, R23, R10, R16 ;  /* 0x0000000a170f7223 */ /* 0x000fe20000000010 */
[-C--:B------:R-:W-:Y:S01]  /*0840*/  FFMA R5, R30, R8.reuse, R5 ;  /* 0x000000081e057223 */ /* 0x080fe20000000005 */
[----:B------:R-:W-:Y:S01]  /*0850*/  FFMA R13, R8, R8, R13 ;  /* 0x00000008080d7223 */ /* 0x000fe2000000000d */
[----:B------:R-:W-:Y:S01]  /*0860*/  FFMA R14, R9, R9, R14 ;  /* 0x00000009090e7223 */ /* 0x000fe2000000000e */
[----:B------:R-:W-:Y:S01]  /*0870*/  FFMA R7, R7, R7, R27 ;  /* 0x0000000707077223 */ /* 0x000fe2000000001b */
[----:B------:R-:W-:Y:S01]  /*0880*/  FFMA R21, R10, R10, R21 ;  /* 0x0000000a0a157223 */ /* 0x000fe20000000015 */
[----:B------:R-:W-:Y:S01]  /*0890*/  FFMA R16, R23, R23, R28 ;  /* 0x0000001717107223 */ /* 0x000fe2000000001c */
[-C--:B------:R-:W-:Y:S01]  /*08a0*/  FFMA R22, R11, R11.reuse, R22 ;  /* 0x0000000b0b167223 */ /* 0x080fe20000000016 */
[----:B------:R-:W-:Y:S01]  /*08b0*/  FFMA R20, R26, R11, R29 ;  /* 0x0000000b1a147223 */ /* 0x000fe2000000001d */
[----:B------:R-:W-:Y:S06]  /*08c0*/  @P0 BRA `(.L_x_5) ;  /* 0xfffffff800d40947 */ /* 0x000fec000383ffff */
.L_x_4:
[----:B------:R-:W-:-:S04]  /*08d0*/  LEA.HI R8, R0, 0x1, RZ, 0x1e ;  /* 0x0000000100087811 */ /* 0x000fc800078ff0ff */
[----:B------:R-:W-:-:S13]  /*08e0*/  LOP3.LUT P0, R8, R8, 0x3, RZ, 0xc0, !PT ;  /* 0x0000000308087812 */ /* 0x000fda000780c0ff */
[----:B------:R-:W-:Y:S05]  /*08f0*/  @!P0 BRA `(.L_x_6) ;  /* 0x0000000400188947 */ /* 0x000fea0003800000 */
[----:B------:R-:W-:Y:S02]  /*0900*/  ISETP.NE.AND P1, PT, R8, 0x1, PT ;  /* 0x000000010800780c */ /* 0x000fe40003f25270 */
[----:B------:R-:W-:-:S11]  /*0910*/  LOP3.LUT P0, RZ, R0, 0x4, RZ, 0xc0, !PT ;  /* 0x0000000400ff7812 */ /* 0x000fd6000780c0ff */
[----:B------:R-:W-:Y:S05]  /*0920*/  @!P1 BRA `(.L_x_7) ;  /* 0x0000000000a89947 */ /* 0x000fea0003800000 */
[----:B------:R-:W0:Y:S02]  /*0930*/  LDC.64 R30, c[0x0][0x380] ;  /* 0x0000e000ff1e7b82 */ /* 0x000e240000000a00 */
[----:B0-----:R-:W-:-:S04]  /*0940*/  IMAD.WIDE R30, R2, 0x4, R30 ;  /* 0x00000004021e7825 */ /* 0x001fc800078e021e */
[----:B------:R-:W-:-:S05]  /*0950*/  IMAD.WIDE.U32 R30, R17, 0x4, R30 ;  /* 0x00000004111e7825 */ /* 0x000fca00078e001e */
[----:B------:R-:W2:Y:S04]  /*0960*/  LDG.E R25, desc[UR8][R30.64] ;  /* 0x000000081e197981 */ /* 0x000ea8000c1e1900 */
[----:B------:R-:W3:Y:S04]  /*0970*/  LDG.E R23, desc[UR8][R30.64+0x8] ;  /* 0x000008081e177981 */ /* 0x000ee8000c1e1900 */
[----:B------:R-:W4:Y:S01]  /*0980*/  LDG.E R26, desc[UR8][R30.64+0x4] ;  /* 0x000004081e1a7981 */ /* 0x000f22000c1e1900 */
[----:B------:R-:W0:Y:S01]  /*0990*/  S2R R9, SR_CgaCtaId ;  /* 0x0000000000097919 */ /* 0x000e220000008800 */
[----:B------:R-:W-:-:S02]  /*09a0*/  MOV R8, 0x400 ;  /* 0x0000040000087802 */ /* 0x000fc40000000f00 */
[----:B------:R-:W5:Y:S04]  /*09b0*/  LDG.E R24, desc[UR8][R30.64+0xc] ;  /* 0x00000c081e187981 */ /* 0x000f68000c1e1900 */
[----:B------:R-:W5:Y:S04]  /*09c0*/  LDG.E R27, desc[UR8][R30.64+0x10] ;  /* 0x000010081e1b7981 */ /* 0x000f68000c1e1900 */
[----:B------:R-:W5:Y:S01]  /*09d0*/  LDG.E R28, desc[UR8][R30.64+0x14] ;  /* 0x000014081e1c7981 */ /* 0x000f62000c1e1900 */
[----:B0-----:R-:W-:-:S04]  /*09e0*/  LEA R8, R9, R8, 0x18 ;  /* 0x0000000809087211 */ /* 0x001fc800078ec0ff */
[----:B------:R-:W-:-:S05]  /*09f0*/  LEA R18, R17, R8, 0x2 ;  /* 0x0000000811127211 */ /* 0x000fca00078e10ff */
[----:B------:R-:W0:Y:S01]  /*0a00*/  LDS.128 R8, [R18] ;  /* 0x0000000012087984 */ /* 0x000e220000000c00 */
[C---:B--2---:R-:W-:Y:S01]  /*0a10*/  FFMA R6, R25.reuse, R25, R6 ;  /* 0x0000001919067223 */ /* 0x044fe20000000006 */
[----:B0-----:R-:W-:Y:S01]  /*0a20*/  FFMA R5, R25, R8, R5 ;  /* 0x0000000819057223 */ /* 0x001fe20000000005 */
[----:B---3--:R-:W-:Y:S02]  /*0a30*/  FFMA R25, R23, R10, R15 ;  /* 0x0000000a17197223 */ /* 0x008fe4000000000f */
[----:B------:R-:W2:Y:S01]  /*0a40*/  LDG.E R15, desc[UR8][R30.64+0x18] ;  /* 0x000018081e0f7981 */ /* 0x000ea2000c1e1900 */
[CC--:B----4-:R-:W-:Y:S01]  /*0a50*/  FFMA R12, R26.reuse, R9.reuse, R12 ;  /* 0x000000091a0c7223 */ /* 0x0d0fe2000000000c */
[----:B------:R-:W-:Y:S02]  /*0a60*/  FFMA R7, R26, R26, R7 ;  /* 0x0000001a1a077223 */ /* 0x000fe40000000007 */
[----:B------:R-:W3:Y:S01]  /*0a70*/  LDG.E R26, desc[UR8][R30.64+0x1c] ;  /* 0x00001c081e1a7981 */ /* 0x000ee2000c1e1900 */
[----:B------:R-:W-:Y:S01]  /*0a80*/  FFMA R13, R8, R8, R13 ;  /* 0x00000008080d7223 */ /* 0x000fe2000000000d */
[----:B------:R-:W-:Y:S01]  /*0a90*/  FFMA R14, R9, R9, R14 ;  /* 0x00000009090e7223 */ /* 0x000fe2000000000e */
[----:B------:R-:W-:Y:S01]  /*0aa0*/  FFMA R21, R10, R10, R21 ;  /* 0x0000000a0a157223 */ /* 0x000fe20000000015 */
[-C--:B------:R-:W-:Y:S01]  /*0ab0*/  FFMA R22, R11, R11.reuse, R22 ;  /* 0x0000000b0b167223 */ /* 0x080fe20000000016 */
[----:B-----5:R-:W-:-:S02]  /*0ac0*/  FFMA R20, R24, R11, R20 ;  /* 0x0000000b18147223 */ /* 0x020fc40000000014 */
[----:B------:R-:W0:Y:S01]  /*0ad0*/  LDS.128 R8, [R18+0x10] ;  /* 0x0000100012087984 */ /* 0x000e220000000c00 */
[----:B------:R-:W-:Y:S01]  /*0ae0*/  FFMA R16, R23, R23, R16 ;  /* 0x0000001717107223 */ /* 0x000fe20000000010 */
[----:B------:R-:W-:Y:S01]  /*0af0*/  FFMA R19, R24, R24, R19 ;  /* 0x0000001818137223 */ /* 0x000fe20000000013 */
[----:B------:R-:W-:Y:S01]  /*0b00*/  FFMA R6, R27, R27, R6 ;  /* 0x0000001b1b067223 */ /* 0x000fe20000000006 */
[----:B------:R-:W-:Y:S01]  /*0b10*/  IADD3 R17, PT, PT, R17, 0x8, RZ ;  /* 0x0000000811117810 */ /* 0x000fe20007ffe0ff */
[C---:B------:R-:W-:Y:S01]  /*0b20*/  FFMA R7, R28.reuse, R28, R7 ;  /* 0x0000001c1c077223 */ /* 0x040fe20000000007 */
[-C--:B0-----:R-:W-:Y:S01]  /*0b30*/  FFMA R5, R27, R8.reuse, R5 ;  /* 0x000000081b057223 */ /* 0x081fe20000000005 */
[-C--:B------:R-:W-:Y:S01]  /*0b40*/  FFMA R12, R28, R9.reuse, R12 ;  /* 0x000000091c0c7223 */ /* 0x080fe2000000000c */
[----:B------:R-:W-:Y:S01]  /*0b50*/  FFMA R13, R8, R8, R13 ;  /* 0x00000008080d7223 */ /* 0x000fe2000000000d */
[----:B------:R-:W-:Y:S01]  /*0b60*/  FFMA R14, R9, R9, R14 ;  /* 0x00000009090e7223 */ /* 0x000fe2000000000e */
[-C--:B------:R-:W-:Y:S01]  /*0b70*/  FFMA R21, R10, R10.reuse, R21 ;  /* 0x0000000a0a157223 */ /* 0x080fe20000000015 */
[----:B------:R-:W-:Y:S01]  /*0b80*/  FFMA R22, R11, R11, R22 ;  /* 0x0000000b0b167223 */ /* 0x000fe20000000016 */
[C---:B--2---:R-:W-:Y:S01]  /*0b90*/  FFMA R16, R15.reuse, R15, R16 ;  /* 0x0000000f0f107223 */ /* 0x044fe20000000010 */
[----:B------:R-:W-:Y:S01]  /*0ba0*/  FFMA R15, R15, R10, R25 ;  /* 0x0000000a0f0f7223 */ /* 0x000fe20000000019 */
[C---:B---3--:R-:W-:Y:S01]  /*0bb0*/  FFMA R19, R26.reuse, R26, R19 ;  /* 0x0000001a1a137223 */ /* 0x048fe20000000013 */
[----:B------:R-:W-:-:S07]  /*0bc0*/  FFMA R20, R26, R11, R20 ;  /* 0x0000000b1a147223 */ /* 0x000fce0000000014 */
.L_x_7:
[----:B------:R-:W-:Y:S05]  /*0bd0*/  @P0 BRA `(.L_x_6) ;  /* 0x0000000000600947 */ /* 0x000fea0003800000 */
[----:B------:R-:W0:Y:S02]  /*0be0*/  LDC.64 R8, c[0x0][0x380] ;  /* 0x0000e000ff087b82 */ /* 0x000e240000000a00 */
[----:B0-----:R-:W-:-:S04]  /*0bf0*/  IMAD.WIDE R8, R2, 0x4, R8 ;  /* 0x0000000402087825 */ /* 0x001fc800078e0208 */
[----:B------:R-:W-:-:S05]  /*0c00*/  IMAD.WIDE.U32 R24, R17, 0x4, R8 ;  /* 0x0000000411187825 */ /* 0x000fca00078e0008 */
[----:B------:R-:W2:Y:S04]  /*0c10*/  LDG.E R23, desc[UR8][R24.64] ;  /* 0x0000000818177981 */ /* 0x000ea8000c1e1900 */
[----:B------:R-:W3:Y:S04]  /*0c20*/  LDG.E R18, desc[UR8][R24.64+0x4] ;  /* 0x0000040818127981 */ /* 0x000ee8000c1e1900 */
[----:B------:R-:W4:Y:S04]  /*0c30*/  LDG.E R27, desc[UR8][R24.64+0x8] ;  /* 0x00000808181b7981 */ /* 0x000f28000c1e1900 */
[----:B------:R-:W5:Y:S01]  /*0c40*/  LDG.E R26, desc[UR8][R24.64+0xc] ;  /* 0x00000c08181a7981 */ /* 0x000f62000c1e1900 */
[----:B------:R-:W-:Y:S01]  /*0c50*/  MOV R8, 0x400 ;  /* 0x0000040000087802 */ /* 0x000fe20000000f00 */
[----:B------:R-:W0:Y:S03]  /*0c60*/  S2R R9, SR_CgaCtaId ;  /* 0x0000000000097919 */ /* 0x000e260000008800 */
[----:B0-----:R-:W-:-:S04]  /*0c70*/  LEA R8, R9, R8, 0x18 ;  /* 0x0000000809087211 */ /* 0x001fc800078ec0ff */
[----:B------:R-:W-:-:S06]  /*0c80*/  LEA R8, R17, R8, 0x2 ;  /* 0x0000000811087211 */ /* 0x000fcc00078e10ff */
[----:B------:R-:W0:Y:S02]  /*0c90*/  LDS.128 R8, [R8] ;  /* 0x0000000008087984 */ /* 0x000e240000000c00 */
[----:B0-----:R-:W-:Y:S01]  /*0ca0*/  FFMA R13, R8, R8, R13 ;  /* 0x00000008080d7223 */ /* 0x001fe2000000000d */
[----:B------:R-:W-:Y:S01]  /*0cb0*/  FFMA R14, R9, R9, R14 ;  /* 0x00000009090e7223 */ /* 0x000fe2000000000e */
[----:B------:R-:W-:Y:S01]  /*0cc0*/  FFMA R21, R10, R10, R21 ;  /* 0x0000000a0a157223 */ /* 0x000fe20000000015 */
[----:B------:R-:W-:Y:S01]  /*0cd0*/  FFMA R22, R11, R11, R22 ;  /* 0x0000000b0b167223 */ /* 0x000fe20000000016 */
[C---:B--2---:R-:W-:Y:S01]  /*0ce0*/  FFMA R6, R23.reuse, R23, R6 ;  /* 0x0000001717067223 */ /* 0x044fe20000000006 */
[----:B------:R-:W-:Y:S01]  /*0cf0*/  FFMA R5, R23, R8, R5 ;  /* 0x0000000817057223 */ /* 0x000fe20000000005 */
[C---:B---3--:R-:W-:Y:S01]  /*0d00*/  FFMA R12, R18.reuse, R9, R12 ;  /* 0x00000009120c7223 */ /* 0x048fe2000000000c */
[----:B------:R-:W-:Y:S01]  /*0d10*/  FFMA R7, R18, R18, R7 ;  /* 0x0000001212077223 */ /* 0x000fe20000000007 */
[C---:B----4-:R-:W-:Y:S01]  /*0d20*/  FFMA R15, R27.reuse, R10, R15 ;  /* 0x0000000a1b0f7223 */ /* 0x050fe2000000000f */
[----:B------:R-:W-:Y:S01]  /*0d30*/  FFMA R16, R27, R27, R16 ;  /* 0x0000001b1b107223 */ /* 0x000fe20000000010 */
[C---:B-----5:R-:W-:Y:S01]  /*0d40*/  FFMA R20, R26.reuse, R11, R20 ;  /* 0x0000000b1a147223 */ /* 0x060fe20000000014 */
[----:B------:R-:W-:-:S07]  /*0d50*/  FFMA R19, R26, R26, R19 ;  /* 0x0000001a1a137223 */ /* 0x000fce0000000013 */
.L_x_6:
[----:B------:R-:W-:Y:S01]  /*0d60*/  FADD R12, R12, R5 ;  /* 0x000000050c0c7221 */ /* 0x000fe20000000000 */
[----:B------:R-:W-:Y:S01]  /*0d70*/  FADD R7, R7, R6 ;  /* 0x0000000607077221 */ /* 0x000fe20000000000 */
[----:B------:R-:W-:Y:S01]  /*0d80*/  FADD R14, R13, R14 ;  /* 0x0000000e0d0e7221 */ /* 0x000fe20000000000 */
[----:B------:R-:W-:Y:S01]  /*0d90*/  LOP3.LUT R0, R0, 0xfffffffc, RZ, 0xc0, !PT ;  /* 0xfffffffc00007812 */ /* 0x000fe200078ec0ff */
[----:B------:R-:W-:Y:S01]  /*0da0*/  FADD R13, R12, R15 ;  /* 0x0000000f0c0d7221 */ /* 0x000fe20000000000 */
[----:B------:R-:W-:Y:S01]  /*0db0*/  FADD R16, R7, R16 ;  /* 0x0000001007107221 */ /* 0x000fe20000000000 */
[----:B------:R-:W-:Y:S01]  /*0dc0*/  FADD R15, R14, R21 ;  /* 0x000000150e0f7221 */ /* 0x000fe20000000000 */
[----:B------:R-:W-:Y:S01]  /*0dd0*/  IADD3 R17, PT, PT, R0, 0x4, RZ ;  /* 0x0000000400117810 */ /* 0x000fe20007ffe0ff */
[----:B------:R-:W-:Y:S01]  /*0de0*/  FADD R13, R13, R20 ;  /* 0x000000140d0d7221 */ /* 0x000fe20000000000 */
[----:B------:R-:W-:Y:S01]  /*0df0*/  FADD R19, R16, R19 ;  /* 0x0000001310137221 */ /* 0x000fe20000000000 */
[----:B------:R-:W-:-:S07]  /*0e00*/  FADD R15, R15, R22 ;  /* 0x000000160f0f7221 */ /* 0x000fce0000000000 */
.L_x_3:
[----:B------:R-:W-:-:S13]  /*0e10*/  ISETP.GE.AND P0, PT, R17, R4, PT ;  /* 0x000000041100720c */ /* 0x000fda0003f06270 */
[----:B------:R-:W-:Y:S05]  /*0e20*/  @P0 BRA `(.L_x_8) ;  /* 0x0000000400ec0947 */ /* 0x000fea0003800000 */
[CC--:B------:R-:W-:Y:S02]  /*0e30*/  IADD3 R0, PT, PT, -R17.reuse, R4.reuse, RZ ;  /* 0x0000000411007210 */ /* 0x0c0fe40007ffe1ff */
[----:B------:R-:W-:Y:S02]  /*0e40*/  IADD3 R4, PT, PT, R17, -R4, RZ ;  /* 0x8000000411047210 */ /* 0x000fe40007ffe0ff */
[----:B------:R-:W-:Y:S02]  /*0e50*/  LOP3.LUT R26, R0, 0x7, RZ, 0xc0, !PT ;  /* 0x00000007001a7812 */ /* 0x000fe400078ec0ff */
[----:B------:R-:W-:Y:S02]  /*0e60*/  ISETP.GT.U32.AND P1, PT, R4, -0x8, PT ;  /* 0xfffffff80400780c */ /* 0x000fe40003f24070 */
[----:B------:R-:W-:-:S11]  /*0e70*/  ISETP.NE.AND P0, PT, R26, RZ, PT ;  /* 0x000000ff1a00720c */ /* 0x000fd60003f05270 */
[----:B------:R-:W-:Y:S05]  /*0e80*/  @P1 BRA `(.L_x_9) ;  /* 0x0000000000e41947 */ /* 0x000fea0003800000 */
[----:B------:R-:W1:Y:S01]  /*0e90*/  S2R R8, SR_CgaCtaId ;  /* 0x0000000000087919 */ /* 0x000e620000008800 */
[----:B------:R-:W0:Y:S01]  /*0ea0*/  LDCU.64 UR4, c[0x0][0x380] ;  /* 0x00007000ff0477ac */ /* 0x000e220008000a00 */
[----:B------:R-:W-:Y:S01]  /*0eb0*/  IMAD.WIDE.U32 R4, R17, 0x4, RZ ;  /* 0x0000000411047825 */ /* 0x000fe200078e00ff */
[----:B------:R-:W-:Y:S02]  /*0ec0*/  MOV R7, 0x400 ;  /* 0x0000040000077802 */ /* 0x000fe40000000f00 */
[----:B------:R-:W-:Y:S01]  /*0ed0*/  LOP3.LUT R16, R0, 0xfffffff8, RZ, 0xc0, !PT ;  /* 0xfffffff800107812 */ /* 0x000fe200078ec0ff */
[----:B------:R-:W-:-:S03]  /*0ee0*/  IMAD.WIDE R4, R2, 0x4, R4 ;  /* 0x0000000402047825 */ /* 0x000fc600078e0204 */
[----:B------:R-:W-:Y:S02]  /*0ef0*/  IADD3 R16, PT, PT, -R16, RZ, RZ ;  /* 0x000000ff10107210 */ /* 0x000fe40007ffe1ff */
[----:B0-----:R-:W-:-:S04]  /*0f00*/  IADD3 R6, P1, PT, R4, UR4, RZ ;  /* 0x0000000404067c10 */ /* 0x001fc8000ff3e0ff */
[----:B------:R-:W-:-:S04]  /*0f10*/  IADD3 R6, P2, PT, R6, 0x10, RZ ;  /* 0x0000001006067810 */ /* 0x000fc80007f5e0ff */
[----:B------:R-:W-:Y:S02]  /*0f20*/  IADD3.X R5, PT, PT, RZ, UR5, R5, P2, P1 ;  /* 0x00000005ff057c10 */ /* 0x000fe400097e2405 */
[----:B-1----:R-:W-:-:S04]  /*0f30*/  LEA R8, R8, R7, 0x18 ;  /* 0x0000000708087211 */ /* 0x002fc800078ec0ff */
[----:B------:R-:W-:-:S04]  /*0f40*/  LEA R14, R17, R8, 0x2 ;  /* 0x00000008110e7211 */ /* 0x000fc800078e10ff */
[----:B------:R-:W-:-:S07]  /*0f50*/  IADD3 R14, PT, PT, R14, 0x10, RZ ;  /* 0x000000100e0e7810 */ /* 0x000fce0007ffe0ff */
.L_x_10:
[----:B------:R-:W-:Y:S01]  /*0f60*/  MOV R4, R6 ;  /* 0x0000000600047202 */ /* 0x000fe20000000f00 */
[----:B------:R-:W-:Y:S04]  /*0f70*/  LDS.64 R8, [R14+-0x8] ;  /* 0xfffff8000e087984 */ /* 0x000fe80000000a00 */
[----:B------:R-:W2:Y:S04]  /*0f80*/  LDG.E R12, desc[UR8][R4.64+-0x10] ;  /* 0xfffff008040c7981 */ /* 0x000ea8000c1e1900 */
[----:B------:R-:W3:Y:S04]  /*0f90*/  LDG.E R18, desc[UR8][R4.64+-0xc] ;  /* 0xfffff40804127981 */ /* 0x000ee8000c1e1900 */
[----:B------:R-:W4:Y:S04]  /*0fa0*/  LDG.E R25, desc[UR8][R4.64+-0x8] ;  /* 0xfffff80804197981 */ /* 0x000f28000c1e1900 */
[----:B------:R-:W5:Y:S04]  /*0fb0*/  LDG.E R24, desc[UR8][R4.64+-0x4] ;  /* 0xfffffc0804187981 */ /* 0x000f68000c1e1900 */
[----:B------:R-:W5:Y:S04]  /*0fc0*/  LDG.E R23, desc[UR8][R4.64] ;  /* 0x0000000804177981 */ /* 0x000f68000c1e1900 */
[----:B------:R-:W5:Y:S04]  /*0fd0*/  LDG.E R22, desc[UR8][R4.64+0x4] ;  /* 0x0000040804167981 */ /* 0x000f68000c1e1900 */
[----:B------:R-:W5:Y:S04]  /*0fe0*/  LDG.E R21, desc[UR8][R4.64+0x8] ;  /* 0x0000080804157981 */ /* 0x000f68000c1e1900 */
[----:B------:R0:W5:Y:S01]  /*0ff0*/  LDG.E R20, desc[UR8][R4.64+0xc] ;  /* 0x00000c0804147981 */ /* 0x000162000c1e1900 */
[----:B------:R-:W-:-:S02]  /*1000*/  IADD3 R16, PT, PT, R16, 0x8, RZ ;  /* 0x0000000810107810 */ /* 0x000fc40007ffe0ff */
[----:B------:R-:W-:Y:S01]  /*1010*/  IADD3 R17, PT, PT, R17, 0x8, RZ ;  /* 0x0000000811117810 */ /* 0x000fe20007ffe0ff */
[----:B------:R-:W1:Y:S01]  /*1020*/  LDS.64 R6, [R14+-0x10] ;  /* 0xfffff0000e067984 */ /* 0x000e620000000a00 */
[----:B------:R-:W-:-:S03]  /*1030*/  ISETP.NE.AND P1, PT, R16, RZ, PT ;  /* 0x000000ff1000720c */ /* 0x000fc60003f25270 */
[----:B------:R-:W0:Y:S01]  /*1040*/  LDS.64 R10, [R14] ;  /* 0x000000000e0a7984 */ /* 0x000e220000000a00 */
[C---:B--2---:R-:W-:Y:S01]  /*1050*/  FFMA R19, R12.reuse, R12, R19 ;  /* 0x0000000c0c137223 */ /* 0x044fe20000000013 */
[-C--:B-1----:R-:W-:Y:S01]  /*1060*/  FFMA R27, R12, R6.reuse, R13 ;  /* 0x000000060c1b7223 */ /* 0x082fe2000000000d */
[----:B------:R-:W-:Y:S01]  /*1070*/  FFMA R6, R6, R6, R15 ;  /* 0x0000000606067223 */ /* 0x000fe2000000000f */
[----:B------:R1:W2:Y:S03]  /*1080*/  LDS.64 R12, [R14+0x8] ;  /* 0x000008000e0c7984 */ /* 0x0002a60000000a00 */
[-C--:B------:R-:W-:Y:S01]  /*1090*/  FFMA R15, R7, R7.reuse, R6 ;  /* 0x00000007070f7223 */ /* 0x080fe20000000006 */
[C---:B---3--:R-:W-:Y:S01]  /*10a0*/  FFMA R6, R18.reuse, R7, R27 ;  /* 0x0000000712067223 */ /* 0x048fe2000000001b */
[----:B------:R-:W-:Y:S02]  /*10b0*/  FFMA R18, R18, R18, R19 ;  /* 0x0000001212127223 */ /* 0x000fe40000000013 */
[-C--:B------:R-:W-:Y:S01]  /*10c0*/  FFMA R28, R8, R8.reuse, R15 ;  /* 0x00000008081c7223 */ /* 0x080fe2000000000f */
[C---:B----4-:R-:W-:Y:S01]  /*10d0*/  FFMA R7, R25.reuse, R8, R6 ;  /* 0x0000000819077223 */ /* 0x050fe20000000006 */
[----:B------:R-:W-:Y:S01]  /*10e0*/  FFMA R25, R25, R25, R18 ;  /* 0x0000001919197223 */ /* 0x000fe20000000012 */
[----:B-1----:R-:W-:Y:S01]  /*10f0*/  IADD3 R14, PT, PT, R14, 0x20, RZ ;  /* 0x000000200e0e7810 */ /* 0x002fe20007ffe0ff */
[-C--:B------:R-:W-:Y:S01]  /*1100*/  FFMA R15, R9, R9.reuse, R28 ;  /* 0x00000009090f7223 */ /* 0x080fe2000000001c */
[C---:B-----5:R-:W-:Y:S01]  /*1110*/  FFMA R6, R24.reuse, R9, R7 ;  /* 0x0000000918067223 */ /* 0x060fe20000000007 */
[----:B------:R-:W-:-:S02]  /*1120*/  FFMA R24, R24, R24, R25 ;  /* 0x0000001818187223 */ /* 0x000fc40000000019 */
[-C--:B0-----:R-:W-:Y:S01]  /*1130*/  FFMA R8, R10, R10.reuse, R15 ;  /* 0x0000000a0a087223 */ /* 0x081fe2000000000f */
[C---:B------:R-:W-:Y:S01]  /*1140*/  FFMA R7, R23.reuse, R10, R6 ;  /* 0x0000000a17077223 */ /* 0x040fe20000000006 */
[----:B------:R-:W-:Y:S01]  /*1150*/  FFMA R23, R23, R23, R24 ;  /* 0x0000001717177223 */ /* 0x000fe20000000018 */
[----:B------:R-:W-:Y:S01]  /*1160*/  IADD3 R6, P2, PT, R4, 0x20, RZ ;  /* 0x0000002004067810 */ /* 0x000fe20007f5e0ff */
[-C--:B------:R-:W-:Y:S01]  /*1170*/  FFMA R9, R11, R11.reuse, R8 ;  /* 0x0000000b0b097223 */ /* 0x080fe20000000008 */
[C---:B------:R-:W-:Y:S01]  /*1180*/  FFMA R7, R22.reuse, R11, R7 ;  /* 0x0000000b16077223 */ /* 0x040fe20000000007 */
[----:B------:R-:W-:Y:S01]  /*1190*/  FFMA R22, R22, R22, R23 ;  /* 0x0000001616167223 */ /* 0x000fe20000000017 */
[----:B------:R-:W-:-:S03]  /*11a0*/  IADD3.X R5, PT, PT, RZ, R5, RZ, P2, !PT ;  /* 0x00000005ff057210 */ /* 0x000fc600017fe4ff */
[----:B------:R-:W-:-:S04]  /*11b0*/  FFMA R19, R21, R21, R22 ;  /* 0x0000001515137223 */ /* 0x000fc80000000016 */
[----:B------:R-:W-:Y:S01]  /*11c0*/  FFMA R19, R20, R20, R19 ;  /* 0x0000001414137223 */ /* 0x000fe20000000013 */
[-C--:B--2---:R-:W-:Y:S01]  /*11d0*/  FFMA R4, R12, R12.reuse, R9 ;  /* 0x0000000c0c047223 */ /* 0x084fe20000000009 */
[----:B------:R-:W-:-:S03]  /*11e0*/  FFMA R7, R21, R12, R7 ;  /* 0x0000000c15077223 */ /* 0x000fc60000000007 */
[-C--:B------:R-:W-:Y:S01]  /*11f0*/  FFMA R15, R13, R13.reuse, R4 ;  /* 0x0000000d0d0f7223 */ /* 0x080fe20000000004 */
[----:B------:R-:W-:Y:S01]  /*1200*/  FFMA R13, R20, R13, R7 ;  /* 0x0000000d140d7223 */ /* 0x000fe20000000007 */
[----:B------:R-:W-:Y:S06]  /*1210*/  @P1 BRA `(.L_x_10) ;  /* 0xfffffffc00501947 */ /* 0x000fec000383ffff */
.L_x_9:
[----:B------:R-:W-:Y:S05]  /*1220*/  @!P0 BRA `(.L_x_8) ;  /* 0x0000000000ec8947 */ /* 0x000fea0003800000 */
[----:B------:R-:W1:Y:S01]  /*1230*/  LDC.64 R4, c[0x0][0x380] ;  /* 0x0000e000ff047b82 */ /* 0x000e620000000a00 */
[----:B------:R-:W-:Y:S02]  /*1240*/  ISETP.GE.U32.AND P0, PT, R26, 0x4, PT ;  /* 0x000000041a00780c */ /* 0x000fe40003f06070 */
[----:B------:R-:W-:-:S04]  /*1250*/  LOP3.LUT R16, R0, 0x3, RZ, 0xc0, !PT ;  /* 0x0000000300107812 */ /* 0x000fc800078ec0ff */
[----:B------:R-:W-:Y:S01]  /*1260*/  ISETP.NE.AND P1, PT, R16, RZ, PT ;  /* 0x000000ff1000720c */ /* 0x000fe20003f25270 */
[----:B-1----:R-:W-:-:S06]  /*1270*/  IMAD.WIDE R4, R2, 0x4, R4 ;  /* 0x0000000402047825 */ /* 0x002fcc00078e0204 */
[----:B------:R-:W-:Y:S06]  /*1280*/  @!P0 BRA `(.L_x_11) ;  /* 0x0000000000608947 */ /* 0x000fec0003800000 */
[----:B------:R-:W-:-:S05]  /*1290*/  IMAD.WIDE.U32 R20, R17, 0x4, R4 ;  /* 0x0000000411147825 */ /* 0x000fca00078e0004 */
[----:B------:R-:W2:Y:S04]  /*12a0*/  LDG.E R10, desc[UR8][R20.64] ;  /* 0x00000008140a7981 */ /* 0x000ea8000c1e1900 */
[----:B------:R-:W3:Y:S04]  /*12b0*/  LDG.E R12, desc[UR8][R20.64+0x4] ;  /* 0x00000408140c7981 */ /* 0x000ee8000c1e1900 */
[----:B------:R-:W4:Y:S04]  /*12c0*/  LDG.E R11, desc[UR8][R20.64+0x8] ;  /* 0x00000808140b7981 */ /* 0x000f28000c1e1900 */
[----:B------:R-:W5:Y:S01]  /*12d0*/  LDG.E R2, desc[UR8][R20.64+0xc] ;  /* 0x00000c0814027981 */ /* 0x000f62000c1e1900 */
[----:B0-----:R-:W-:Y:S01]  /*12e0*/  MOV R6, 0x400 ;  /* 0x0000040000067802 */ /* 0x001fe20000000f00 */
[----:B------:R-:W0:Y:S03]  /*12f0*/  S2R R7, SR_CgaCtaId ;  /* 0x0000000000077919 */ /* 0x000e260000008800 */
[----:B0-----:R-:W-:-:S04]  /*1300*/  LEA R6, R7, R6, 0x18 ;  /* 0x0000000607067211 */ /* 0x001fc800078ec0ff */
[C---:B------:R-:W-:Y:S02]  /*1310*/  LEA R18, R17.reuse, R6, 0x2 ;  /* 0x0000000611127211 */ /* 0x040fe400078e10ff */
[----:B------:R-:W-:-:S03]  /*1320*/  IADD3 R17, PT, PT, R17, 0x4, RZ ;  /* 0x0000000411117810 */ /* 0x000fc60007ffe0ff */
[----:B------:R-:W0:Y:S04]  /*1330*/  LDS.64 R8, [R18] ;  /* 0x0000000012087984 */ /* 0x000e280000000a00 */
[----:B------:R-:W1:Y:S01]  /*1340*/  LDS.64 R6, [R18+0x8] ;  /* 0x0000080012067984 */ /* 0x000e620000000a00 */
[C---:B--2---:R-:W-:Y:S01]  /*1350*/  FFMA R19, R10.reuse, R10, R19 ;  /* 0x0000000a0a137223 */ /* 0x044fe20000000013 */
[-C--:B0-----:R-:W-:Y:S01]  /*1360*/  FFMA R10, R10, R8.reuse, R13 ;  /* 0x000000080a0a7223 */ /* 0x081fe2000000000d */
[----:B------:R-:W-:Y:S02]  /*1370*/  FFMA R8, R8, R8, R15 ;  /* 0x0000000808087223 */ /* 0x000fe4000000000f */
[C---:B---3--:R-:W-:Y:S01]  /*1380*/  FFMA R14, R12.reuse, R12, R19 ;  /* 0x0000000c0c0e7223 */ /* 0x048fe20000000013 */
[-C--:B------:R-:W-:Y:S01]  /*1390*/  FFMA R13, R12, R9.reuse, R10 ;  /* 0x000000090c0d7223 */ /* 0x080fe2000000000a */
[----:B------:R-:W-:-:S02]  /*13a0*/  FFMA R9, R9, R9, R8 ;  /* 0x0000000909097223 */ /* 0x000fc40000000008 */
[C---:B----4-:R-:W-:Y:S01]  /*13b0*/  FFMA R19, R11.reuse, R11, R14 ;  /* 0x0000000b0b137223 */ /* 0x050fe2000000000e */
[-C--:B-1----:R-:W-:Y:S01]  /*13c0*/  FFMA R8, R11, R6.reuse, R13 ;  /* 0x000000060b087223 */ /* 0x082fe2000000000d */
[----:B------:R-:W-:Y:S02]  /*13d0*/  FFMA R6, R6, R6, R9 ;  /* 0x0000000606067223 */ /* 0x000fe40000000009 */
[C---:B-----5:R-:W-:Y:S01]  /*13e0*/  FFMA R19, R2.reuse, R2, R19 ;  /* 0x0000000202137223 */ /* 0x060fe20000000013 */
[-C--:B------:R-:W-:Y:S01]  /*13f0*/  FFMA R13, R2, R7.reuse, R8 ;  /* 0x00000007020d7223 */ /* 0x080fe20000000008 */
[----:B------:R-:W-:-:S07]  /*1400*/  FFMA R15, R7, R7, R6 ;  /* 0x00000007070f7223 */ /* 0x000fce0000000006 */
.L_x_11:
[----:B------:R-:W-:Y:S05]  /*1410*/  @!P1 BRA `(.L_x_8) ;  /* 0x0000000000709947 */ /* 0x000fea0003800000 */
[----:B------:R-:W-:Y:S02]  /*1420*/  ISETP.NE.AND P0, PT, R16, 0x1, PT ;  /* 0x000000011000780c */ /* 0x000fe40003f05270 */
[----:B------:R-:W-:-:S04]  /*1430*/  LOP3.LUT R0, R0, 0x1, RZ, 0xc0, !PT ;  /* 0x0000000100007812 */ /* 0x000fc800078ec0ff */
[----:B------:R-:W-:-:S07]  /*1440*/  ISETP.NE.U32.AND P1, PT, R0, 0x1, PT ;  /* 0x000000010000780c */ /* 0x000fce0003f25070 */
[----:B------:R-:W1:Y:S01]  /*1450*/  @P0 S2R R7, SR_CgaCtaId ;  /* 0x0000000000070919 */ /* 0x000e620000008800 */
[----:B------:R-:W-:Y:S01]  /*1460*/  @P0 MOV R2, 0x400 ;  /* 0x0000040000020802 */ /* 0x000fe20000000f00 */
[----:B0-----:R-:W-:-:S05]  /*1470*/  @P0 IMAD.WIDE.U32 R8, R17, 0x4, R4 ;  /* 0x0000000411080825 */ /* 0x001fca00078e0004 */
[----:B------:R-:W2:Y:S01]  /*1480*/  @P0 LDG.E R12, desc[UR8][R8.64+0x4] ;  /* 0x00000408080c0981 */ /* 0x000ea2000c1e1900 */
[----:B-1----:R-:W-:-:S04]  /*1490*/  @P0 LEA R2, R7, R2, 0x18 ;  /* 0x0000000207020211 */ /* 0x002fc800078ec0ff */
[C---:B------:R-:W-:Y:S02]  /*14a0*/  @P0 LEA R10, R17.reuse, R2, 0x2 ;  /* 0x00000002110a0211 */ /* 0x040fe400078e10ff */
[----:B------:R-:W-:Y:S01]  /*14b0*/  @P0 IADD3 R17, PT, PT, R17, 0x2, RZ ;  /* 0x0000000211110810 */ /* 0x000fe20007ffe0ff */
[----:B------:R-:W3:Y:S04]  /*14c0*/  @P0 LDG.E R2, desc[UR8][R8.64] ;  /* 0x0000000808020981 */ /* 0x000ee8000c1e1900 */
[----:B------:R-:W-:-:S06]  /*14d0*/  @!P1 IMAD.WIDE.U32 R6, R17, 0x4, R4 ;  /* 0x0000000411069825 */ /* 0x000fcc00078e0004 */
[----:B------:R-:W4:Y:S01]  /*14e0*/  @!P1 LDG.E R6, desc[UR8][R6.64] ;  /* 0x0000000806069981 */ /* 0x000f22000c1e1900 */
[----:B------:R-:W0:Y:S01]  /*14f0*/  @!P1 S2R R5, SR_CgaCtaId ;  /* 0x0000000000059919 */ /* 0x000e220000008800 */
[----:B------:R-:W-:-:S04]  /*1500*/  @!P1 MOV R0, 0x400 ;  /* 0x0000040000009802 */ /* 0x000fc80000000f00 */
[----:B0-----:R-:W-:Y:S02]  /*1510*/  @!P1 LEA R0, R5, R0, 0x18 ;  /* 0x0000000005009211 */ /* 0x001fe400078ec0ff */
[----:B------:R-:W0:Y:S02]  /*1520*/  @P0 LDS.64 R4, [R10] ;  /* 0x000000000a040984 */ /* 0x000e240000000a00 */
[----:B------:R-:W-:-:S05]  /*1530*/  @!P1 LEA R17, R17, R0, 0x2 ;  /* 0x0000000011119211 */ /* 0x000fca00078e10ff */
[----:B------:R-:W1:Y:S01]  /*1540*/  @!P1 LDS R0, [R17] ;  /* 0x0000000011009984 */ /* 0x000e620000000800 */
[C---:B---3--:R-:W-:Y:S01]  /*1550*/  @P0 FFMA R11, R2.reuse, R2, R19 ;  /* 0x00000002020b0223 */ /* 0x048fe20000000013 */
[-C--:B0-----:R-:W-:Y:S01]  /*1560*/  @P0 FFMA R2, R2, R4.reuse, R13 ;  /* 0x0000000402020223 */ /* 0x081fe2000000000d */
[----:B------:R-:W-:Y:S02]  /*1570*/  @P0 FFMA R4, R4, R4, R15 ;  /* 0x0000000404040223 */ /* 0x000fe4000000000f */
[C---:B--2---:R-:W-:Y:S01]  /*1580*/  @P0 FFMA R19, R12.reuse, R12, R11 ;  /* 0x0000000c0c130223 */ /* 0x044fe2000000000b */
[-C--:B------:R-:W-:Y:S01]  /*1590*/  @P0 FFMA R13, R12, R5.reuse, R2 ;  /* 0x000000050c0d0223 */ /* 0x080fe20000000002 */
[----:B------:R-:W-:Y:S02]  /*15a0*/  @P0 FFMA R15, R5, R5, R4 ;  /* 0x00000005050f0223 */ /* 0x000fe40000000004 */
[C---:B----4-:R-:W-:Y:S01]  /*15b0*/  @!P1 FFMA R19, R6.reuse, R6, R19 ;  /* 0x0000000606139223 */ /* 0x050fe20000000013 */
[-C--:B-1----:R-:W-:Y:S01]  /*15c0*/  @!P1 FFMA R13, R6, R0.reuse, R13 ;  /* 0x00000000060d9223 */ /* 0x082fe2000000000d */
[----:B------:R-:W-:-:S07]  /*15d0*/  @!P1 FFMA R15, R0, R0, R15 ;  /* 0x00000000000f9223 */ /* 0x000fce000000000f */
.L_x_8:
[----:B------:R-:W-:Y:S01]  /*15e0*/  IADD3 R2, PT, PT, R19, -0xd000000, RZ ;  /* 0xf300000013027810 */ /* 0x000fe20007ffe0ff */
[----:B------:R1:W2:Y:S01]  /*15f0*/  MUFU.RSQ R0, R19 ;  /* 0x0000001300007308 */ /* 0x0002a20000001400 */
[----:B------:R-:W-:Y:S02]  /*1600*/  BSSY.RECONVERGENT B0, `(.L_x_12) ;  /* 0x000000c000007945 */ /* 0x000fe40003800200 */
[----:B------:R-:W-:-:S13]  /*1610*/  ISETP.GT.U32.AND P0, PT, R2, 0x727fffff, PT ;  /* 0x727fffff0200780c */ /* 0x000fda0003f04070 */
[----:B-1----:R-:W-:Y:S05]  /*1620*/  @!P0 BRA `(.L_x_13) ;  /* 0x0000000000148947 */ /* 0x002fea0003800000 */
[----:B--2---:R-:W-:Y:S02]  /*1630*/  MOV R0, R19 ;  /* 0x0000001300007202 */ /* 0x004fe40000000f00 */
[----:B0-----:R-:W-:-:S07]  /*1640*/  MOV R9, 0x1660 ;  /* 0x0000166000097802 */ /* 0x001fce0000000f00 */
[----:B------:R-:W-:Y:S05]  /*1650*/  CALL.REL.NOINC `($__internal_0_$__cuda_sm20_sqrt_rn_f32_slowpath) ;  /* 0x0000000000bc7944 */ /* 0x000fea0003c00000 */
[----:B------:R-:W-:Y:S01]  /*1660*/  MOV R2, R0 ;  /* 0x0000000000027202 */ /* 0x000fe20000000f00 */
[----:B------:R-:W-:Y:S06]  /*1670*/  BRA `(.L_x_14) ;  /* 0x0000000000107947 */ /* 0x000fec0003800000 */
.L_x_13:
[C---:B--2---:R-:W-:Y:S01]  /*1680*/  FMUL.FTZ R2, R0.reuse, R19 ;  /* 0x0000001300027220 */ /* 0x044fe20000410000 */
[----:B------:R-:W-:-:S03]  /*1690*/  FMUL.FTZ R0, R0, 0.5 ;  /* 0x3f00000000007820 */ /* 0x000fc60000410000 */
[----:B------:R-:W-:-:S04]  /*16a0*/  FFMA R19, -R2, R2, R19 ;  /* 0x0000000202137223 */ /* 0x000fc80000000113 */
[----:B------:R-:W-:-:S07]  /*16b0*/  FFMA R2, R19, R0, R2 ;  /* 0x0000000013027223 */ /* 0x000fce0000000002 */
.L_x_14:
[----:B------:R-:W-:Y:S05]  /*16c0*/  BSYNC.RECONVERGENT B0 ;  /* 0x0000000000007941 */ /* 0x000fea0003800200 */
.L_x_12:
[----:B------:R-:W-:Y:S01]  /*16d0*/  IADD3 R0, PT, PT, R15, -0xd000000, RZ ;  /* 0xf30000000f007810 */ /* 0x000fe20007ffe0ff */
[----:B------:R1:W2:Y:S03]  /*16e0*/  MUFU.RSQ R4, R15 ;  /* 0x0000000f00047308 */ /* 0x0002a60000001400 */
[----:B------:R-:W-:-:S13]  /*16f0*/  ISETP.GT.U32.AND P0, PT, R0, 0x727fffff, PT ;  /* 0x727fffff0000780c */ /* 0x000fda0003f04070 */
[----:B-1----:R-:W-:Y:S05]  /*1700*/  @!P0 BRA `(.L_x_15) ;  /* 0x00000000001c8947 */ /* 0x002fea0003800000 */
[----:B------:R-:W-:Y:S01]  /*1710*/  BSSY.RECONVERGENT B0, `(.L_x_16) ;  /* 0x0000004000007945 */ /* 0x000fe20003800200 */
[----:B------:R-:W-:Y:S02]  /*1720*/  MOV R0, R15 ;  /* 0x0000000f00007202 */ /* 0x000fe40000000f00 */
[----:B0-----:R-:W-:-:S07]  /*1730*/  MOV R9, 0x1750 ;  /* 0x0000175000097802 */ /* 0x001fce0000000f00 */
[----:B--2---:R-:W-:Y:S05]  /*1740*/  CALL.REL.NOINC `($__internal_0_$__cuda_sm20_sqrt_rn_f32_slowpath) ;  /* 0x0000000000807944 */ /* 0x004fea0003c00000 */
[----:B------:R-:W-:Y:S05]  /*1750*/  BSYNC.RECONVERGENT B0 ;  /* 0x0000000000007941 */ /* 0x000fea0003800200 */
.L_x_16:
[----:B------:R-:W-:Y:S01]  /*1760*/  MOV R5, R0 ;  /* 0x0000000000057202 */ /* 0x000fe20000000f00 */
[----:B------:R-:W-:Y:S06]  /*1770*/  BRA `(.L_x_17) ;  /* 0x0000000000107947 */ /* 0x000fec0003800000 */
.L_x_15:
[C---:B--2---:R-:W-:Y:S01]  /*1780*/  FMUL.FTZ R0, R4.reuse, R15 ;  /* 0x0000000f04007220 */ /* 0x044fe20000410000 */
[----:B------:R-:W-:-:S03]  /*1790*/  FMUL.FTZ R4, R4, 0.5 ;  /* 0x3f00000004047820 */ /* 0x000fc60000410000 */
[----:B------:R-:W-:-:S04]  /*17a0*/  FFMA R5, -R0, R0, R15 ;  /* 0x0000000000057223 */ /* 0x000fc8000000010f */
[----:B------:R-:W-:-:S07]  /*17b0*/  FFMA R5, R5, R4, R0 ;  /* 0x0000000405057223 */ /* 0x000fce0000000000 */
.L_x_17:
[----:B------:R-:W-:Y:S01]  /*17c0*/  FMUL R8, R5, R2 ;  /* 0x0000000205087220 */ /* 0x000fe20000400000 */
[----:B------:R-:W-:Y:S03]  /*17d0*/  BSSY.RECONVERGENT B0, `(.L_x_18) ;  /* 0x000000d000007945 */ /* 0x000fe60003800200 */
[----:B------:R-:W1:Y:S01]  /*17e0*/  MUFU.RCP R0, R8 ;  /* 0x0000000800007308 */ /* 0x000e620000001000 */
[----:B------:R-:W-:-:S07]  /*17f0*/  FSETP.GT.AND P2, PT, R8, RZ, PT ;  /* 0x000000ff0800720b */ /* 0x000fce0003f44000 */
[----:B------:R-:W2:Y:S01]  /*1800*/  FCHK P0, R13, R8 ;  /* 0x000000080d007302 */ /* 0x000ea20000000000 */
[----:B-1----:R-:W-:-:S04]  /*1810*/  FFMA R5, -R8, R0, 1 ;  /* 0x3f80000008057423 */ /* 0x002fc80000000100 */
[----:B------:R-:W-:-:S04]  /*1820*/  FFMA R0, R0, R5, R0 ;  /* 0x0000000500007223 */ /* 0x000fc80000000000 */
[----:B------:R-:W-:-:S04]  /*1830*/  FFMA R2, R0, R13, RZ ;  /* 0x0000000d00027223 */ /* 0x000fc800000000ff */
[----:B------:R-:W-:-:S04]  /*1840*/  FFMA R5, -R8, R2, R13 ;  /* 0x0000000208057223 */ /* 0x000fc8000000010d */
[----:B------:R-:W-:Y:S01]  /*1850*/  FFMA R0, R0, R5, R2 ;  /* 0x0000000500007223 */ /* 0x000fe20000000002 */
[----:B--2---:R-:W-:Y:S06]  /*1860*/  @!P0 BRA `(.L_x_19) ;  /* 0x00000000000c8947 */ /* 0x004fec0003800000 */
[----:B------:R-:W-:Y:S02]  /*1870*/  MOV R5, R13 ;  /* 0x0000000d00057202 */ /* 0x000fe40000000f00 */
[----:B------:R-:W-:-:S07]  /*1880*/  MOV R2, 0x18a0 ;  /* 0x000018a000027802 */ /* 0x000fce0000000f00 */
[----:B0-----:R-:W-:Y:S05]  /*1890*/  CALL.REL.NOINC `($__internal_1_$__cuda_sm3x_div_rn_noftz_f32_slowpath) ;  /* 0x0000000000887944 */ /* 0x001fea0003c00000 */
.L_x_19:
[----:B------:R-:W-:Y:S05]  /*18a0*/  BSYNC.RECONVERGENT B0 ;  /* 0x0000000000007941 */ /* 0x000fea0003800200 */
.L_x_18:
[----:B------:R-:W1:Y:S01]  /*18b0*/  LDC R2, c[0x0][0x398] ;  /* 0x0000e600ff027b82 */ /* 0x000e620000000800 */
[----:B------:R-:W-:-:S04]  /*18c0*/  FMNMX R0, R0, 1, PT ;  /* 0x3f80000000007809 */ /* 0x000fc80003800000 */
[----:B------:R-:W-:-:S03]  /*18d0*/  FMNMX R0, R0, -1, !PT ;  /* 0xbf80000000007809 */ /* 0x000fc60007800000 */
[----:B------:R-:W2:Y:S02]  /*18e0*/  LDC.64 R4, c[0x0][0x390] ;  /* 0x0000e400ff047b82 */ /* 0x000ea40000000a00 */
[----:B------:R-:W-:Y:S01]  /*18f0*/  FADD R0, -R0, 1 ;  /* 0x3f80000000007421 */ /* 0x000fe20000000100 */
[----:B-1----:R-:W-:-:S04]  /*1900*/  IMAD R3, R2, UR6, R3 ;  /* 0x0000000602037c24 */ /* 0x002fc8000f8e0203 */
[----:B--2---:R-:W-:Y:S01]  /*1910*/  IMAD.WIDE R2, R3, 0x4, R4 ;  /* 0x0000000403027825 */ /* 0x004fe200078e0204 */
[----:B------:R-:W-:-:S05]  /*1920*/  FSEL R5, R0, 1, P2 ;  /* 0x3f80000000057808 */ /* 0x000fca0001000000 */
[----:B------:R-:W-:Y:S01]  /*1930*/  STG.E desc[UR8][R2.64], R5 ;  /* 0x0000000502007986 */ /* 0x000fe2000c101908 */
[----:B------:R-:W-:Y:S05]  /*1940*/  EXIT ;  /* 0x000000000000794d */ /* 0x000fea0003800000 */
        .weak           $__internal_0_$__cuda_sm20_sqrt_rn_f32_slowpath
        .type           $__internal_0_$__cuda_sm20_sqrt_rn_f32_slowpath,@function
        .size           $__internal_0_$__cuda_sm20_sqrt_rn_f32_slowpath,($__internal_1_$__cuda_sm3x_div_rn_noftz_f32_slowpath - $__internal_0_$__cuda_sm20_sqrt_rn_f32_slowpath)
$__internal_0_$__cuda_sm20_sqrt_rn_f32_slowpath:
[----:B------:R-:W-:-:S13]  /*1950*/  LOP3.LUT P0, RZ, R0, 0x7fffffff, RZ, 0xc0, !PT ;  /* 0x7fffffff00ff7812 */ /* 0x000fda000780c0ff */
[----:B------:R-:W-:Y:S01]  /*1960*/  @!P0 MOV R4, R0 ;  /* 0x0000000000048202 */ /* 0x000fe20000000f00 */
[----:B------:R-:W-:Y:S06]  /*1970*/  @!P0 BRA `(.L_x_20) ;  /* 0x0000000000408947 */ /* 0x000fec0003800000 */
[----:B------:R-:W-:-:S13]  /*1980*/  FSETP.GEU.FTZ.AND P0, PT, R0, RZ, PT ;  /* 0x000000ff0000720b */ /* 0x000fda0003f1e000 */
[----:B------:R-:W-:Y:S01]  /*1990*/  @!P0 MOV R4, 0x7fffffff ;  /* 0x7fffffff00048802 */ /* 0x000fe20000000f00 */
[----:B------:R-:W-:Y:S06]  /*19a0*/  @!P0 BRA `(.L_x_20) ;  /* 0x0000000000348947 */ /* 0x000fec0003800000 */
[----:B------:R-:W-:-:S13]  /*19b0*/  FSETP.GTU.FTZ.AND P0, PT, |R0|, +INF , PT ;  /* 0x7f8000000000780b */ /* 0x000fda0003f1c200 */
[----:B------:R-:W-:Y:S01]  /*19c0*/  @P0 FADD.FTZ R4, R0, 1 ;  /* 0x3f80000000040421 */ /* 0x000fe20000010000 */
[----:B------:R-:W-:Y:S06]  /*19d0*/  @P0 BRA `(.L_x_20) ;  /* 0x0000000000280947 */ /* 0x000fec0003800000 */
[----:B------:R-:W-:-:S13]  /*19e0*/  FSETP.NEU.FTZ.AND P0, PT, |R0|, +INF , PT ;  /* 0x7f8000000000780b */ /* 0x000fda0003f1d200 */
[----:B------:R-:W-:-:S04]  /*19f0*/  @P0 FFMA R5, R0, 1.84467440737095516160e+19, RZ ;  /* 0x5f80000000050823 */ /* 0x000fc800000000ff */
[----:B------:R-:W0:Y:S02]  /*1a00*/  @P0 MUFU.RSQ R4, R5 ;  /* 0x0000000500040308 */ /* 0x000e240000001400 */
[----:B0-----:R-:W-:Y:S01]  /*1a10*/  @P0 FMUL.FTZ R6, R5, R4 ;  /* 0x0000000405060220 */ /* 0x001fe20000410000 */
[----:B------:R-:W-:Y:S01]  /*1a20*/  @P0 FMUL.FTZ R8, R4, 0.5 ;  /* 0x3f00000004080820 */ /* 0x000fe20000410000 */
[----:B------:R-:W-:Y:S02]  /*1a30*/  @!P0 MOV R4, R0 ;  /* 0x0000000000048202 */ /* 0x000fe40000000f00 */
[----:B------:R-:W-:-:S04]  /*1a40*/  @P0 FADD.FTZ R7, -R6, -RZ ;  /* 0x800000ff06070221 */ /* 0x000fc80000010100 */
[----:B------:R-:W-:-:S04]  /*1a50*/  @P0 FFMA R7, R6, R7, R5 ;  /* 0x0000000706070223 */ /* 0x000fc80000000005 */
[----:B------:R-:W-:-:S04]  /*1a60*/  @P0 FFMA R7, R7, R8, R6 ;  /* 0x0000000807070223 */ /* 0x000fc80000000006 */
[----:B------:R-:W-:-:S07]  /*1a70*/  @P0 FMUL.FTZ R4, R7, 2.3283064365386962891e-10 ;  /* 0x2f80000007040820 */ /* 0x000fce0000410000 */
.L_x_20:
[----:B------:R-:W-:Y:S01]  /*1a80*/  HFMA2 R5, -RZ, RZ, 0, 0 ;  /* 0x00000000ff057431 */ /* 0x000fe200000001ff */
[----:B------:R-:W-:Y:S02]  /*1a90*/  MOV R0, R4 ;  /* 0x0000000400007202 */ /* 0x000fe40000000f00 */
[----:B------:R-:W-:-:S04]  /*1aa0*/  MOV R4, R9 ;  /* 0x0000000900047202 */ /* 0x000fc80000000f00 */
[----:B------:R-:W-:Y:S05]  /*1ab0*/  RET.REL.NODEC R4 `(cosineSimilarityBatchShared) ;  /* 0xffffffe404507950 */ /* 0x000fea0003c3ffff */
        .weak           $__internal_1_$__cuda_sm3x_div_rn_noftz_f32_slowpath
        .type           $__internal_1_$__cuda_sm3x_div_rn_noftz_f32_slowpath,@function
        .size           $__internal_1_$__cuda_sm3x_div_rn_noftz_f32_slowpath,(.L_x_64 - $__internal_1_$__cuda_sm3x_div_rn_noftz_f32_slowpath)
$__internal_1_$__cuda_sm3x_div_rn_noftz_f32_slowpath:
[----:B------:R-:W-:Y:S01]  /*1ac0*/  SHF.R.U32.HI R4, RZ, 0x17, R8 ;  /* 0x00000017ff047819 */ /* 0x000fe20000011608 */
[----:B------:R-:W-:Y:S01]  /*1ad0*/  BSSY.RECONVERGENT B1, `(.L_x_21) ;  /* 0x0000064000017945 */ /* 0x000fe20003800200 */
[----:B------:R-:W-:Y:S02]  /*1ae0*/  SHF.R.U32.HI R0, RZ, 0x17, R5 ;  /* 0x00000017ff007819 */ /* 0x000fe40000011605 */
[----:B------:R-:W-:Y:S02]  /*1af0*/  LOP3.LUT R13, R4, 0xff, RZ, 0xc0, !PT ;  /* 0x000000ff040d7812 */ /* 0x000fe400078ec0ff */
[----:B------:R-:W-:Y:S02]  /*1b00*/  LOP3.LUT R10, R0, 0xff, RZ, 0xc0, !PT ;  /* 0x000000ff000a7812 */ /* 0x000fe400078ec0ff */
[----:B------:R-:W-:Y:S02]  /*1b10*/  IADD3 R9, PT, PT, R13, -0x1, RZ ;  /* 0xffffffff0d097810 */ /* 0x000fe40007ffe0ff */
[----:B------:R-:W-:-:S02]  /*1b20*/  IADD3 R7, PT, PT, R10, -0x1, RZ ;  /* 0xffffffff0a077810 */ /* 0x000fc40007ffe0ff */
[----:B------:R-:W-:Y:S02]  /*1b30*/  ISETP.GT.U32.AND P0, PT, R9, 0xfd, PT ;  /* 0x000000fd0900780c */ /* 0x000fe40003f04070 */
[----:B------:R-:W-:Y:S02]  /*1b40*/  MOV R4, R8 ;  /* 0x0000000800047202 */ /* 0x000fe40000000f00 */
[----:B------:R-:W-:-:S13]  /*1b50*/  ISETP.GT.U32.OR P0, PT, R7, 0xfd, P0 ;  /* 0x000000fd0700780c */ /* 0x000fda0000704470 */
[----:B------:R-:W-:Y:S01]  /*1b60*/  @!P0 MOV R6, RZ ;  /* 0x000000ff00068202 */ /* 0x000fe20000000f00 */
[----:B------:R-:W-:Y:S06]  /*1b70*/  @!P0 BRA `(.L_x_22) ;  /* 0x0000000000608947 */ /* 0x000fec0003800000 */
[----:B------:R-:W-:Y:S02]  /*1b80*/  FSETP.GTU.FTZ.AND P0, PT, |R5|, +INF , PT ;  /* 0x7f8000000500780b */ /* 0x000fe40003f1c200 */
[----:B------:R-:W-:Y:S02]  /*1b90*/  FSETP.GTU.FTZ.AND P1, PT, |R8|, +INF , PT ;  /* 0x7f8000000800780b */ /* 0x000fe40003f3c200 */
[----:B------:R-:W-:Y:S02]  /*1ba0*/  MOV R0, R8 ;  /* 0x0000000800007202 */ /* 0x000fe40000000f00 */
[----:B------:R-:W-:-:S13]  /*1bb0*/  PLOP3.LUT P0, PT, P0, P1, PT, 0xf8, 0x8f ;  /* 0x00000000008f781c */ /* 0x000fda0000703f70 */
[----:B------:R-:W-:Y:S05]  /*1bc0*/  @P0 BRA `(.L_x_23) ;  /* 0x00000004004c0947 */ /* 0x000fea0003800000 */
[----:B------:R-:W-:-:S13]  /*1bd0*/  LOP3.LUT P0, RZ, R4, 0x7fffffff, R5, 0xc8, !PT ;  /* 0x7fffffff04ff7812 */ /* 0x000fda000780c805 */
[----:B------:R-:W-:Y:S05]  /*1be0*/  @!P0 BRA `(.L_x_24) ;  /* 0x00000004003c8947 */ /* 0x000fea0003800000 */
[C---:B------:R-:W-:Y:S02]  /*1bf0*/  FSETP.NEU.FTZ.AND P3, PT, |R5|.reuse, +INF , PT ;  /* 0x7f8000000500780b */ /* 0x040fe40003f7d200 */
[----:B------:R-:W-:Y:S02]  /*1c00*/  FSETP.NEU.FTZ.AND P1, PT, |R0|, +INF , PT ;  /* 0x7f8000000000780b */ /* 0x000fe40003f3d200 */
[----:B------:R-:W-:-:S11]  /*1c10*/  FSETP.NEU.FTZ.AND P0, PT, |R5|, +INF , PT ;  /* 0x7f8000000500780b */ /* 0x000fd60003f1d200 */
[----:B------:R-:W-:Y:S05]  /*1c20*/  @!P1 BRA !P3, `(.L_x_24) ;  /* 0x00000004002c9947 */ /* 0x000fea0005800000 */
[----:B------:R-:W-:-:S04]  /*1c30*/  LOP3.LUT P3, RZ, R5, 0x7fffffff, RZ, 0xc0, !PT ;  /* 0x7fffffff05ff7812 */ /* 0x000fc8000786c0ff */
[----:B------:R-:W-:-:S13]  /*1c40*/  PLOP3.LUT P1, PT, P1, P3, PT, 0x2f, 0xf2 ;  /* 0x0000000000f2781c */ /* 0x000fda0000f26577 */
[----:B------:R-:W-:Y:S05]  /*1c50*/  @P1 BRA `(.L_x_25) ;  /* 0x0000000400181947 */ /* 0x000fea0003800000 */
[----:B------:R-:W-:-:S04]  /*1c60*/  LOP3.LUT P1, RZ, R4, 0x7fffffff, RZ, 0xc0, !PT ;  /* 0x7fffffff04ff7812 */ /* 0x000fc8000782c0ff */
[----:B------:R-:W-:-:S13]  /*1c70*/  PLOP3.LUT P0, PT, P0, P1, PT, 0x2f, 0xf2 ;  /* 0x0000000000f2781c */ /* 0x000fda0000702577 */
[----:B------:R-:W-:Y:S05]  /*1c80*/  @P0 BRA `(.L_x_26) ;  /* 0x0000000400000947 */ /* 0x000fea0003800000 */
[----:B------:R-:W-:Y:S02]  /*1c90*/  ISETP.GE.AND P0, PT, R7, RZ, PT ;  /* 0x000000ff0700720c */ /* 0x000fe40003f06270 */
[----:B------:R-:W-:-:S11]  /*1ca0*/  ISETP.GE.AND P1, PT, R9, RZ, PT ;  /* 0x000000ff0900720c */ /* 0x000fd60003f26270 */
[----:B------:R-:W-:Y:S01]  /*1cb0*/  @P0 MOV R6, RZ ;  /* 0x000000ff00060202 */ /* 0x000fe20000000f00 */
[----:B------:R-:W-:Y:S01]  /*1cc0*/  @!P0 FFMA R5, R5, 1.84467440737095516160e+19, RZ ;  /* 0x5f80000005058823 */ /* 0x000fe200000000ff */
[----:B------:R-:W-:Y:S01]  /*1cd0*/  @!P0 MOV R6, 0xffffffc0 ;  /* 0xffffffc000068802 */ /* 0x000fe20000000f00 */
[----:B------:R-:W-:-:S03]  /*1ce0*/  @!P1 FFMA R4, R0, 1.84467440737095516160e+19, RZ ;  /* 0x5f80000000049823 */ /* 0x000fc600000000ff */
[----:B------:R-:W-:-:S07]  /*1cf0*/  @!P1 IADD3 R6, PT, PT, R6, 0x40, RZ ;  /* 0x0000004006069810 */ /* 0x000fce0007ffe0ff */
.L_x_22:
[----:B------:R-:W-:Y:S01]  /*1d00*/  LEA R7, R13, 0xc0800000, 0x17 ;  /* 0xc08000000d077811 */ /* 0x000fe200078eb8ff */
[----:B------:R-:W-:Y:S03]  /*1d10*/  BSSY.RECONVERGENT B2, `(.L_x_27) ;  /* 0x0000036000027945 */ /* 0x000fe60003800200 */
[----:B------:R-:W-:Y:S02]  /*1d20*/  IADD3 R7, PT, PT, -R7, R4, RZ ;  /* 0x0000000407077210 */ /* 0x000fe40007ffe1ff */
[----:B------:R-:W-:Y:S02]  /*1d30*/  IADD3 R4, PT, PT, R10, -0x7f, RZ ;  /* 0xffffff810a047810 */ /* 0x000fe40007ffe0ff */
[----:B------:R-:W0:Y:S01]  /*1d40*/  MUFU.RCP R8, R7 ;  /* 0x0000000700087308 */ /* 0x000e220000001000 */
[----:B------:R-:W-:Y:S02]  /*1d50*/  FADD.FTZ R9, -R7, -RZ ;  /* 0x800000ff07097221 */ /* 0x000fe40000010100 */
[----:B------:R-:W-:-:S02]  /*1d60*/  IMAD R0, R4, -0x800000, R5 ;  /* 0xff80000004007824 */ /* 0x000fc400078e0205 */
[----:B0-----:R-:W-:-:S04]  /*1d70*/  FFMA R11, R8, R9, 1 ;  /* 0x3f800000080b7423 */ /* 0x001fc80000000009 */
[----:B------:R-:W-:-:S04]  /*1d80*/  FFMA R10, R8, R11, R8 ;  /* 0x0000000b080a7223 */ /* 0x000fc80000000008 */
[----:B------:R-:W-:-:S04]  /*1d90*/  FFMA R5, R0, R10, RZ ;  /* 0x0000000a00057223 */ /* 0x000fc800000000ff */
[----:B------:R-:W-:-:S04]  /*1da0*/  FFMA R8, R9, R5, R0 ;  /* 0x0000000509087223 */ /* 0x000fc80000000000 */
[----:B------:R-:W-:Y:S01]  /*1db0*/  FFMA R11, R10, R8, R5 ;  /* 0x000000080a0b7223 */ /* 0x000fe20000000005 */
[----:B------:R-:W-:-:S03]  /*1dc0*/  IADD3 R5, PT, PT, R4, 0x7f, -R13 ;  /* 0x0000007f04057810 */ /* 0x000fc60007ffe80d */
[----:B------:R-:W-:Y:S01]  /*1dd0*/  FFMA R8, R9, R11, R0 ;  /* 0x0000000b09087223 */ /* 0x000fe20000000000 */
[----:B------:R-:W-:-:S03]  /*1de0*/  IADD3 R5, PT, PT, R5, R6, RZ ;  /* 0x0000000605057210 */ /* 0x000fc60007ffe0ff */
[----:B------:R-:W-:-:S05]  /*1df0*/  FFMA R0, R10, R8, R11 ;  /* 0x000000080a007223 */ /* 0x000fca000000000b */
[----:B------:R-:W-:-:S04]  /*1e00*/  SHF.R.U32.HI R4, RZ, 0x17, R0 ;  /* 0x00000017ff047819 */ /* 0x000fc80000011600 */
[----:B------:R-:W-:-:S04]  /*1e10*/  LOP3.LUT R4, R4, 0xff, RZ, 0xc0, !PT ;  /* 0x000000ff04047812 */ /* 0x000fc800078ec0ff */
[----:B------:R-:W-:-:S04]  /*1e20*/  IADD3 R9, PT, PT, R4, R5, RZ ;  /* 0x0000000504097210 */ /* 0x000fc80007ffe0ff */
[----:B------:R-:W-:-:S04]  /*1e30*/  IADD3 R4, PT, PT, R9, -0x1, RZ ;  /* 0xffffffff09047810 */ /* 0x000fc80007ffe0ff */
[----:B------:R-:W-:-:S13]  /*1e40*/  ISETP.GE.U32.AND P0, PT, R4, 0xfe, PT ;  /* 0x000000fe0400780c */ /* 0x000fda0003f06070 */
[----:B------:R-:W-:Y:S05]  /*1e50*/  @!P0 BRA `(.L_x_28) ;  /* 0x0000000000808947 */ /* 0x000fea0003800000 */
[----:B------:R-:W-:-:S13]  /*1e60*/  ISETP.GT.AND P0, PT, R9, 0xfe, PT ;  /* 0x000000fe0900780c */ /* 0x000fda0003f04270 */
[----:B------:R-:W-:Y:S05]  /*1e70*/  @P0 BRA `(.L_x_29) ;  /* 0x00000000006c0947 */ /* 0x000fea0003800000 */
[----:B------:R-:W-:-:S13]  /*1e80*/  ISETP.GE.AND P0, PT, R9, 0x1, PT ;  /* 0x000000010900780c */ /* 0x000fda0003f06270 */
[----:B------:R-:W-:Y:S05]  /*1e90*/  @P0 BRA `(.L_x_30) ;  /* 0x0000000000740947 */ /* 0x000fea0003800000 */
[----:B------:R-:W-:Y:S02]  /*1ea0*/  ISETP.GE.AND P0, PT, R9, -0x18, PT ;  /* 0xffffffe80900780c */ /* 0x000fe40003f06270 */
[----:B------:R-:W-:-:S11]  /*1eb0*/  LOP3.LUT R0, R0, 0x80000000, RZ, 0xc0, !PT ;  /* 0x8000000000007812 */ /* 0x000fd600078ec0ff */
[----:B------:R-:W-:Y:S05]  /*1ec0*/  @!P0 BRA `(.L_x_30) ;  /* 0x0000000000688947 */ /* 0x000fea0003800000 */
[CCC-:B------:R-:W-:Y:S01]  /*1ed0*/  FFMA.RZ R4, R10.reuse, R8.reuse, R11.reuse ;  /* 0x000000080a047223 */ /* 0x1c0fe2000000c00b */
[C---:B------:R-:W-:Y:S01]  /*1ee0*/  IADD3 R7, PT, PT, R9.reuse, 0x20, RZ ;  /* 0x0000002009077810 */ /* 0x040fe20007ffe0ff */
[-CC-:B------:R-:W-:Y:S01]  /*1ef0*/  FFMA.RM R5, R10, R8.reuse, R11.reuse ;  /* 0x000000080a057223 */ /* 0x180fe2000000400b */
[C---:B------:R-:W-:Y:S02]  /*1f00*/  ISETP.NE.AND P3, PT, R9.reuse, RZ, PT ;  /* 0x000000ff0900720c */ /* 0x040fe40003f65270 */
[----:B------:R-:W-:Y:S01]  /*1f10*/  LOP3.LUT R6, R4, 0x7fffff, RZ, 0xc0, !PT ;  /* 0x007fffff04067812 */ /* 0x000fe200078ec0ff */
[----:B------:R-:W-:Y:S01]  /*1f20*/  FFMA.RP R4, R10, R8, R11 ;  /* 0x000000080a047223 */ /* 0x000fe2000000800b */
[C---:B------:R-:W-:Y:S02]  /*1f30*/  ISETP.NE.AND P1, PT, R9.reuse, RZ, PT ;  /* 0x000000ff0900720c */ /* 0x040fe40003f25270 */
[----:B------:R-:W-:Y:S02]  /*1f40*/  LOP3.LUT R6, R6, 0x800000, RZ, 0xfc, !PT ;  /* 0x0080000006067812 */ /* 0x000fe400078efcff */
[----:B------:R-:W-:-:S02]  /*1f50*/  IADD3 R8, PT, PT, -R9, RZ, RZ ;  /* 0x000000ff09087210 */ /* 0x000fc40007ffe1ff */
[----:B------:R-:W-:Y:S02]  /*1f60*/  SHF.L.U32 R7, R6, R7, RZ ;  /* 0x0000000706077219 */ /* 0x000fe400000006ff */
[----:B------:R-:W-:Y:S02]  /*1f70*/  FSETP.NEU.FTZ.AND P0, PT, R4, R5, PT ;  /* 0x000000050400720b */ /* 0x000fe40003f1d000 */
[----:B------:R-:W-:Y:S02]  /*1f80*/  SEL R5, R8, RZ, P3 ;  /* 0x000000ff08057207 */ /* 0x000fe40001800000 */
[----:B------:R-:W-:Y:S02]  /*1f90*/  ISETP.NE.AND P1, PT, R7, RZ, P1 ;  /* 0x000000ff0700720c */ /* 0x000fe40000f25270 */
[----:B------:R-:W-:Y:S02]  /*1fa0*/  SHF.R.U32.HI R5, RZ, R5, R6 ;  /* 0x00000005ff057219 */ /* 0x000fe40000011606 */
[----:B------:R-:W-:-:S02]  /*1fb0*/  PLOP3.LUT P0, PT, P0, P1, PT, 0xf8, 0x8f ;  /* 0x00000000008f781c */ /* 0x000fc40000703f70 */
[----:B------:R-:W-:Y:S02]  /*1fc0*/  SHF.R.U32.HI R7, RZ, 0x1, R5 ;  /* 0x00000001ff077819 */ /* 0x000fe40000011605 */
[----:B------:R-:W-:-:S04]  /*1fd0*/  SEL R4, RZ, 0x1, !P0 ;  /* 0x00000001ff047807 */ /* 0x000fc80004000000 */
[----:B------:R-:W-:-:S04]  /*1fe0*/  LOP3.LUT R4, R4, 0x1, R7, 0xf8, !PT ;  /* 0x0000000104047812 */ /* 0x000fc800078ef807 */
[----:B------:R-:W-:-:S04]  /*1ff0*/  LOP3.LUT R4, R4, R5, RZ, 0xc0, !PT ;  /* 0x0000000504047212 */ /* 0x000fc800078ec0ff */
[----:B------:R-:W-:-:S04]  /*2000*/  IADD3 R7, PT, PT, R7, R4, RZ ;  /* 0x0000000407077210 */ /* 0x000fc80007ffe0ff */
[----:B------:R-:W-:Y:S01]  /*2010*/  LOP3.LUT R0, R7, R0, RZ, 0xfc, !PT ;  /* 0x0000000007007212 */ /* 0x000fe200078efcff */
[----:B------:R-:W-:Y:S06]  /*2020*/  BRA `(.L_x_30) ;  /* 0x0000000000107947 */ /* 0x000fec0003800000 */
.L_x_29:
[----:B------:R-:W-:-:S04]  /*2030*/  LOP3.LUT R0, R0, 0x80000000, RZ, 0xc0, !PT ;  /* 0x8000000000007812 */ /* 0x000fc800078ec0ff */
[----:B------:R-:W-:Y:S01]  /*2040*/  LOP3.LUT R0, R0, 0x7f800000, RZ, 0xfc, !PT ;  /* 0x7f80000000007812 */ /* 0x000fe200078efcff */
[----:B------:R-:W-:Y:S06]  /*2050*/  BRA `(.L_x_30) ;  /* 0x0000000000047947 */ /* 0x000fec0003800000 */
.L_x_28:
[----:B------:R-:W-:-:S07]  /*2060*/  LEA R0, R5, R0, 0x17 ;  /* 0x0000000005007211 */ /* 0x000fce00078eb8ff */
.L_x_30:
[----:B------:R-:W-:Y:S05]  /*2070*/  BSYNC.RECONVERGENT B2 ;  /* 0x0000000000027941 */ /* 0x000fea0003800200 */
.L_x_27:
[----:B------:R-:W-:Y:S05]  /*2080*/  BRA `(.L_x_31) ;  /* 0x0000000000207947 */ /* 0x000fea0003800000 */
.L_x_26:
[----:B------:R-:W-:-:S04]  /*2090*/  LOP3.LUT R0, R4, 0x80000000, R5, 0x48, !PT ;  /* 0x8000000004007812 */ /* 0x000fc800078e4805 */
[----:B------:R-:W-:Y:S01]  /*20a0*/  LOP3.LUT R0, R0, 0x7f800000, RZ, 0xfc, !PT ;  /* 0x7f80000000007812 */ /* 0x000fe200078efcff */
[----:B------:R-:W-:Y:S06]  /*20b0*/  BRA `(.L_x_31) ;  /* 0x0000000000147947 */ /* 0x000fec0003800000 */
.L_x_25:
[----:B------:R-:W-:Y:S01]  /*20c0*/  LOP3.LUT R0, R4, 0x80000000, R5, 0x48, !PT ;  /* 0x8000000004007812 */ /* 0x000fe200078e4805 */
[----:B------:R-:W-:Y:S06]  /*20d0*/  BRA `(.L_x_31) ;  /* 0x00000000000c7947 */ /* 0x000fec0003800000 */
.L_x_24:
[----:B------:R-:W0:Y:S01]  /*20e0*/  MUFU.RSQ R0, -QNAN ;  /* 0xffc0000000007908 */ /* 0x000e220000001400 */
[----:B------:R-:W-:Y:S05]  /*20f0*/  BRA `(.L_x_31) ;  /* 0x0000000000047947 */ /* 0x000fea0003800000 */
.L_x_23:
[----:B------:R-:W-:-:S07]  /*2100*/  FADD.FTZ R0, R5, R0 ;  /* 0x0000000005007221 */ /* 0x000fce0000010000 */
.L_x_31:
[----:B------:R-:W-:Y:S05]  /*2110*/  BSYNC.RECONVERGENT B1 ;  /* 0x0000000000017941 */ /* 0x000fea0003800200 */
.L_x_21:
[----:B------:R-:W-:Y:S01]  /*2120*/  HFMA2 R5, -RZ, RZ, 0, 0 ;  /* 0x00000000ff057431 */ /* 0x000fe200000001ff */
[----:B------:R-:W-:-:S04]  /*2130*/  MOV R4, R2 ;  /* 0x0000000200047202 */ /* 0x000fc80000000f00 */
[----:B0-----:R-:W-:Y:S05]  /*2140*/  RET.REL.NODEC R4 `(cosineSimilarityBatchShared) ;  /* 0xffffffdc04ac7950 */ /* 0x001fea0003c3ffff */
.L_x_32:
[----:B------:R-:W-:-:S00]  /*2150*/  BRA `(.L_x_32) ;  /* 0xfffffffc00fc7947 */ /* 0x000fc0000383ffff */
[----:B------:R-:W-:-:S00]  /*2160*/  NOP ;  /* 0x0000000000007918 */ /* 0x000fc00000000000 */
        /* <DEDUP_REMOVED lines=9> */
.L_x_64:


//--------------------- .text.cosineSimilarityBatch --------------------------
	.section	.text.cosineSimilarityBatch,"ax",@progbits
	.align	128
        .global         cosineSimilarityBatch
        .type           cosineSimilarityBatch,@function
        .size           cosineSimilarityBatch,(.L_x_66 - cosineSimilarityBatch)
        .other          cosineSimilarityBatch,@"STO_CUDA_ENTRY STV_DEFAULT"
cosineSimilarityBatch:
.text.cosineSimilarityBatch:
[----:B------:R-:W-:Y:S01]  /*0000*/  LDC R1, c[0x0][0x37c] ;  /* 0x0000df00ff017b82 */ /* 0x000fe20000000800 */
[----:B------:R-:W0:Y:S07]  /*0010*/  S2R R3, SR_TID.X ;  /* 0x0000000000037919 */ /* 0x000e2e0000002100 */
[----:B------:R-:W0:Y:S08]  /*0020*/  S2UR UR4, SR_CTAID.X ;  /* 0x00000000000479c3 */ /* 0x000e300000002500 */
[----:B------:R-:W0:Y:S08]  /*0030*/  LDC R0, c[0x0][0x360] ;  /* 0x0000d800ff007b82 */ /* 0x000e300000000800 */
[----:B------:R-:W1:Y:S08]  /*0040*/  S2UR UR9, SR_CTAID.Y ;  /* 0x00000000000979c3 */ /* 0x000e700000002600 */
[----:B------:R-:W1:Y:S01]  /*0050*/  LDC.64 R4, c[0x0][0x398] ;  /* 0x0000e600ff047b82 */ /* 0x000e620000000a00 */
[----:B0-----:R-:W-:Y:S01]  /*0060*/  IMAD R0, R0, UR4, R3 ;  /* 0x0000000400007c24 */ /* 0x001fe2000f8e0203 */
[----:B-1----:R-:W-:-:S04]  /*0070*/  ISETP.LE.AND P0, PT, R5, UR9, PT ;  /* 0x0000000905007c0c */ /* 0x002fc8000bf03270 */
[----:B------:R-:W-:-:S13]  /*0080*/  ISETP.GE.OR P0, PT, R0, R4, P0 ;  /* 0x000000040000720c */ /* 0x000fda0000706670 */
[----:B------:R-:W-:Y:S05]  /*0090*/  @P0 EXIT ;  /* 0x000000000000094d */ /* 0x000fea0003800000 */
[----:B------:R-:W0:Y:S01]  /*00a0*/  LDCU UR5, c[0x0][0x3a0] ;  /* 0x00007400ff0577ac */ /* 0x000e220008000800 */
[----:B------:R-:W1:Y:S01]  /*00b0*/  LDC.64 R14, c[0x0][0x380] ;  /* 0x0000e000ff0e7b82 */ /* 0x000e620000000a00 */
[----:B------:R-:W-:Y:S01]  /*00c0*/  HFMA2 R7, -RZ, RZ, 0, 0 ;  /* 0x00000000ff077431 */ /* 0x000fe200000001ff */
[----:B------:R-:W-:Y:S02]  /*00d0*/  CS2R R16, SRZ ;  /* 0x0000000000107805 */ /* 0x000fe4000001ff00 */
[----:B------:R-:W-:Y:S01]  /*00e0*/  MOV R10, RZ ;  /* 0x000000ff000a7202 */ /* 0x000fe20000000f00 */
[----:B------:R-:W2:Y:S01]  /*00f0*/  LDCU.64 UR10, c[0x0][0x358] ;  /* 0x00006b00ff0a77ac */ /* 0x000ea20008000a00 */
[----:B0-----:R-:W-:Y:S02]  /*0100*/  UISETP.GE.AND UP0, UPT, UR5, 0x4, UPT ;  /* 0x000000040500788c */ /* 0x001fe4000bf06270 */
[----:B------:R-:W-:Y:S01]  /*0110*/  IMAD R3, R0, UR5, RZ ;  /* 0x0000000500037c24 */ /* 0x000fe2000f8e02ff */
[----:B------:R-:W-:-:S03]  /*0120*/  UIMAD UR6, UR9, UR5, URZ ;  /* 0x00000005090672a4 */ /* 0x000fc6000f8e02ff */
[----:B-1----:R-:W-:-:S03]  /*0130*/  IMAD.WIDE R14, R3, 0x4, R14 ;  /* 0x00000004030e7825 */ /* 0x002fc600078e020e */
[----:B--2---:R-:W-:Y:S06]  /*0140*/  BRA.U !UP0, `(.L_x_33) ;  /* 0x0000000d08387547 */ /* 0x004fec000b800000 */
[----:B------:R-:W-:Y:S01]  /*0150*/  UIADD3 UR4, UPT, UPT, UR5, -0x4, URZ ;  /* 0xfffffffc05047890 */ /* 0x000fe2000fffe0ff */
[----:B------:R-:W-:Y:S01]  /*0160*/  CS2R R16, SRZ ;  /* 0x0000000000107805 */ /* 0x000fe2000001ff00 */
[----:B------:R-:W-:Y:S01]  /*0170*/  UIADD3 UR5, UPT, UPT, UR5, -0x4, URZ ;  /* 0xfffffffc05057890 */ /* 0x000fe2000fffe0ff */
[----:B------:R-:W-:Y:S01]  /*0180*/  CS2R R2, SRZ ;  /* 0x0000000000027805 */ /* 0x000fe2000001ff00 */
[----:B------:R-:W-:Y:S01]  /*0190*/  UISETP.GE.U32.AND UP1, UPT, UR4, 0xc, UPT ;  /* 0x0000000c0400788c */ /* 0x000fe2000bf26070 */
[----:B------:R-:W-:Y:S01]  /*01a0*/  CS2R R12, SRZ ;  /* 0x00000000000c7805 */ /* 0x000fe2000001ff00 */
[----:B------:R-:W-:Y:S01]  /*01b0*/  ULEA.HI UR5, UR5, 0x1, URZ, 0x1e ;  /* 0x0000000105057891 */ /* 0x000fe2000f8ff0ff */
[----:B------:R-:W-:Y:S02]  /*01c0*/  CS2R R10, SRZ ;  /* 0x00000000000a7805 */ /* 0x000fe4000001ff00 */
[----:B------:R-:W-:Y:S02]  /*01d0*/  CS2R R8, SRZ ;  /* 0x0000000000087805 */ /* 0x000fe4000001ff00 */
[----:B------:R-:W-:-:S02]  /*01e0*/  MOV R7, RZ ;  /* 0x000000ff00077202 */ /* 0x000fc40000000f00 */
[----:B------:R-:W-:Y:S01]  /*01f0*/  CS2R R18, SRZ ;  /* 0x0000000000127805 */ /* 0x000fe2000001ff00 */
[----:B------:R-:W-:Y:S02]  /*0200*/  ULOP3.LUT UP0, UR8, UR5, 0x3, URZ, 0xc0, !UPT ;  /* 0x0000000305087892 */ /* 0x000fe4000f80c0ff */
[----:B------:R-:W-:Y:S01]  /*0210*/  ULEA.HI UR7, UR4, 0x1, URZ, 0x1e ;  /* 0x0000000104077891 */ /* 0x000fe2000f8ff0ff */
[----:B------:R-:W-:Y:S11]  /*0220*/  BRA.U !UP1, `(.L_x_34) ;  /* 0x0000000509907547 */ /* 0x000ff6000b800000 */
[----:B------:R-:W0:Y:S01]  /*0230*/  LDCU.64 UR4, c[0x0][0x388] ;  /* 0x00007100ff0477ac */ /* 0x000e220008000a00 */
[----:B------:R-:W-:Y:S01]  /*0240*/  IADD3 R20, P0, PT, R14, 0x20, RZ ;  /* 0x000000200e147810 */ /* 0x000fe20007f1e0ff */
[----:B------:R-:W-:Y:S01]  /*0250*/  HFMA2 R16, -RZ, RZ, 0, 0 ;  /* 0x00000000ff107431 */ /* 0x000fe200000001ff */
[----:B------:R-:W-:Y:S01]  /*0260*/  MOV R2, RZ ;  /* 0x000000ff00027202 */ /* 0x000fe20000000f00 */
[----:B------:R-:W-:Y:S01]  /*0270*/  ULOP3.LUT UR7, UR7, 0x7ffffffc, URZ, 0xc0, !UPT ;  /* 0x7ffffffc07077892 */ /* 0x000fe2000f8ec0ff */
[----:B------:R-:W-:-:S03]  /*0280*/  IADD3.X R21, PT, PT, RZ, R15, RZ, P0, !PT ;  /* 0x0000000fff157210 */ /* 0x000fc600007fe4ff */
[----:B------:R-:W-:Y:S02]  /*0290*/  UIADD3 UR7, UPT, UPT, -UR7, URZ, URZ ;  /* 0x000000ff07077290 */ /* 0x000fe4000fffe1ff */
[----:B0-----:R-:W-:-:S04]  /*02a0*/  UIMAD.WIDE UR4, UR6, 0x4, UR4 ;  /* 0x00000004060478a5 */ /* 0x001fc8000f8e0204 */
[----:B------:R-:W-:-:S04]  /*02b0*/  UIADD3 UR6, UP1, UPT, UR4, 0x20, URZ ;  /* 0x0000002004067890 */ /* 0x000fc8000ff3e0ff */
[----:B------:R-:W-:Y:S02]  /*02c0*/  UIADD3.X UR4, UPT, UPT, URZ, UR5, URZ, UP1, !UPT ;  /* 0x00000005ff047290 */ /* 0x000fe40008ffe4ff */
[----:B------:R-:W-:-:S04]  /*02d0*/  MOV R4, UR6 ;  /* 0x0000000600047c02 */ /* 0x000fc80008000f00 */
[----:B------:R-:W-:-:S07]  /*02e0*/  MOV R5, UR4 ;  /* 0x0000000400057c02 */ /* 0x000fce0008000f00 */
.L_x_35:
[----:B------:R-:W2:Y:S04]  /*02f0*/  LDG.E R27, desc[UR10][R20.64+-0x20] ;  /* 0xffffe00a141b7981 */ /* 0x000ea8000c1e1900 */
[----:B------:R-:W3:Y:S04]  /*0300*/  LDG.E R6, desc[UR10][R4.64+-0x20] ;  /* 0xffffe00a04067981 */ /* 0x000ee8000c1e1900 */
[----:B------:R-:W4:Y:S04]  /*0310*/  LDG.E R26, desc[UR10][R20.64+-0x1c] ;  /* 0xffffe40a141a7981 */ /* 0x000f28000c1e1900 */
[----:B------:R-:W5:Y:S04]  /*0320*/  LDG.E R25, desc[UR10][R4.64+-0x1c] ;  /* 0xffffe40a04197981 */ /* 0x000f68000c1e1900 */
[----:B------:R-:W5:Y:S04]  /*0330*/  LDG.E R24, desc[UR10][R20.64+-0x18] ;  /* 0xffffe80a14187981 */ /* 0x000f68000c1e1900 */
[----:B------:R-:W5:Y:S04]  /*0340*/  LDG.E R23, desc[UR10][R4.64+-0x18] ;  /* 0xffffe80a04177981 */ /* 0x000f68000c1e1900 */
[----:B------:R-:W5:Y:S01]  /*0350*/  LDG.E R22, desc[UR10][R20.64+-0x14] ;  /* 0xffffec0a14167981 */ /* 0x000f62000c1e1900 */
[C---:B--2---:R-:W-:Y:S01]  /*0360*/  FFMA R18, R27.reuse, R27, R18 ;  /* 0x0000001b1b127223 */ /* 0x044fe20000000012 */
[-C--:B---3--:R-:W-:Y:S01]  /*0370*/  FFMA R8, R27, R6.reuse, R8 ;  /* 0x000000061b087223 */ /* 0x088fe20000000008 */
[----:B------:R-:W-:-:S02]  /*0380*/  FFMA R11, R6, R6, R11 ;  /* 0x00000006060b7223 */ /* 0x000fc4000000000b */
[----:B------:R-:W2:Y:S01]  /*0390*/  LDG.E R6, desc[UR10][R4.64+-0x14] ;  /* 0xffffec0a04067981 */ /* 0x000ea2000c1e1900 */
[C---:B----4-:R-:W-:Y:S01]  /*03a0*/  FFMA R19, R26.reuse, R26, R19 ;  /* 0x0000001a1a137223 */ /* 0x050fe20000000013 */
[-C--:B-----5:R-:W-:Y:S01]  /*03b0*/  FFMA R7, R26, R25.reuse, R7 ;  /* 0x000000191a077223 */ /* 0x0a0fe20000000007 */
[----:B------:R-:W-:Y:S01]  /*03c0*/  FFMA R12, R25, R25, R12 ;  /* 0x00000019190c7223 */ /* 0x000fe2000000000c */
[----:B------:R-:W3:Y:S01]  /*03d0*/  LDG.E R26, desc[UR10][R20.64+-0x10] ;  /* 0xfffff00a141a7981 */ /* 0x000ee2000c1e1900 */
[----:B------:R-:W-:-:S03]  /*03e0*/  FFMA R9, R24, R24, R9 ;  /* 0x0000001818097223 */ /* 0x000fc60000000009 */
[----:B------:R-:W4:Y:S01]  /*03f0*/  LDG.E R25, desc[UR10][R4.64+-0x10] ;  /* 0xfffff00a04197981 */ /* 0x000f22000c1e1900 */
[-C--:B------:R-:W-:Y:S01]  /*0400*/  FFMA R3, R24, R23.reuse, R3 ;  /* 0x0000001718037223 */ /* 0x080fe20000000003 */
[----:B------:R-:W-:Y:S02]  /*0410*/  FFMA R13, R23, R23, R13 ;  /* 0x00000017170d7223 */ /* 0x000fe4000000000d */
[----:B------:R-:W5:Y:S01]  /*0420*/  LDG.E R24, desc[UR10][R20.64+-0xc] ;  /* 0xfffff40a14187981 */ /* 0x000f62000c1e1900 */
[----:B------:R-:W-:-:S03]  /*0430*/  FFMA R10, R22, R22, R10 ;  /* 0x00000016160a7223 */ /* 0x000fc6000000000a */
[----:B------:R-:W5:Y:S01]  /*0440*/  LDG.E R23, desc[UR10][R4.64+-0xc] ;  /* 0xfffff40a04177981 */ /* 0x000f62000c1e1900 */
[-C--:B--2---:R-:W-:Y:S01]  /*0450*/  FFMA R17, R22, R6.reuse, R17 ;  /* 0x0000000616117223 */ /* 0x084fe20000000011 */
[----:B------:R-:W-:Y:S02]  /*0460*/  FFMA R16, R6, R6, R16 ;  /* 0x0000000606107223 */ /* 0x000fe40000000010 */
[----:B------:R-:W2:Y:S04]  /*0470*/  LDG.E R22, desc[UR10][R20.64+-0x8] ;  /* 0xfffff80a14167981 */ /* 0x000ea8000c1e1900 */
[----:B------:R-:W2:Y:S01]  /*0480*/  LDG.E R6, desc[UR10][R4.64+-0x8] ;  /* 0xfffff80a04067981 */ /* 0x000ea2000c1e1900 */
[C---:B---3--:R-:W-:Y:S01]  /*0490*/  FFMA R18, R26.reuse, R26, R18 ;  /* 0x0000001a1a127223 */ /* 0x048fe20000000012 */
[-C--:B----4-:R-:W-:Y:S01]  /*04a0*/  FFMA R8, R26, R25.reuse, R8 ;  /* 0x000000191a087223 */ /* 0x090fe20000000008 */
[----:B------:R-:W-:Y:S01]  /*04b0*/  FFMA R11, R25, R25, R11 ;  /* 0x00000019190b7223 */ /* 0x000fe2000000000b */
[----:B------:R-:W3:Y:S01]  /*04c0*/  LDG.E R26, desc[UR10][R20.64+-0x4] ;  /* 0xfffffc0a141a7981 */ /* 0x000ee2000c1e1900 */
[----:B-----5:R-:W-:-:S03]  /*04d0*/  FFMA R19, R24, R24, R19 ;  /* 0x0000001818137223 */ /* 0x020fc60000000013 */
[----:B------:R-:W4:Y:S01]  /*04e0*/  LDG.E R25, desc[UR10][R4.64+-0x4] ;  /* 0xfffffc0a04197981 */ /* 0x000f22000c1e1900 */
[-C--:B------:R-:W-:Y:S01]  /*04f0*/  FFMA R7, R24, R23.reuse, R7 ;  /* 0x0000001718077223 */ /* 0x080fe20000000007 */
[----:B------:R-:W-:Y:S02]  /*0500*/  FFMA R12, R23, R23, R12 ;  /* 0x00000017170c7223 */ /* 0x000fe4000000000c */
[----:B------:R-:W5:Y:S04]  /*0510*/  LDG.E R24, desc[UR10][R20.64] ;  /* 0x0000000a14187981 */ /* 0x000f68000c1e1900 */
[----:B------:R-:W5:Y:S01]  /*0520*/  LDG.E R23, desc[UR10][R4.64] ;  /* 0x0000000a04177981 */ /* 0x000f62000c1e1900 */
[C---:B--2---:R-:W-:Y:S01]  /*0530*/  FFMA R9, R22.reuse, R22, R9 ;  /* 0x0000001616097223 */ /* 0x044fe20000000009 */
[-C--:B------:R-:W-:Y:S01]  /*0540*/  FFMA R3, R22, R6.reuse, R3 ;  /* 0x0000000616037223 */ /* 0x080fe20000000003 */
[----:B------:R-:W-:Y:S01]  /*0550*/  FFMA R13, R6, R6, R13 ;  /* 0x00000006060d7223 */ /* 0x000fe2000000000d */
        /* <DEDUP_REMOVED lines=30> */
[----:B------:R0:W2:Y:S04]  /*0740*/  LDG.E R22, desc[UR10][R20.64+0x1c] ;  /* 0x00001c0a14167981 */ /* 0x0000a8000c1e1900 */
[----:B------:R1:W2:Y:S01]  /*0750*/  LDG.E R6, desc[UR10][R4.64+0x1c] ;  /* 0x00001c0a04067981 */ /* 0x0002a2000c1e1900 */
[----:B------:R-:W-:-:S04]  /*0760*/  UIADD3 UR7, UPT, UPT, UR7, 0x4, URZ ;  /* 0x0000000407077890 */ /* 0x000fc8000fffe0ff */
[----:B------:R-:W-:Y:S01]  /*0770*/  UISETP.NE.AND UP1, UPT, UR7, URZ, UPT ;  /* 0x000000ff0700728c */ /* 0x000fe2000bf25270 */
[----:B0-----:R-:W-:Y:S02]  /*0780*/  IADD3 R20, P0, PT, R20, 0x40, RZ ;  /* 0x0000004014147810 */ /* 0x001fe40007f1e0ff */
[----:B-1----:R-:W-:Y:S01]  /*0790*/  IADD3 R4, P1, PT, R4, 0x40, RZ ;  /* 0x0000004004047810 */ /* 0x002fe20007f3e0ff */
[C---:B---3--:R-:W-:Y:S01]  /*07a0*/  FFMA R19, R26.reuse, R26, R19 ;  /* 0x0000001a1a137223 */ /* 0x048fe20000000013 */
[-C--:B----4-:R-:W-:Y:S01]  /*07b0*/  FFMA R7, R26, R25.reuse, R7 ;  /* 0x000000191a077223 */ /* 0x090fe20000000007 */
[----:B------:R-:W-:Y:S01]  /*07c0*/  FFMA R12, R25, R25, R12 ;  /* 0x00000019190c7223 */ /* 0x000fe2000000000c */
[----:B------:R-:W-:Y:S01]  /*07d0*/  IADD3.X R21, PT, PT, RZ, R21, RZ, P0, !PT ;  /* 0x00000015ff157210 */ /* 0x000fe200007fe4ff */
[C---:B-----5:R-:W-:Y:S01]  /*07e0*/  FFMA R9, R24.reuse, R24, R9 ;  /* 0x0000001818097223 */ /* 0x060fe20000000009 */
[----:B------:R-:W-:Y:S01]  /*07f0*/  IADD3.X R5, PT, PT, RZ, R5, RZ, P1, !PT ;  /* 0x00000005ff057210 */ /* 0x000fe20000ffe4ff */
[-C--:B------:R-:W-:Y:S01]  /*0800*/  FFMA R3, R24, R23.reuse, R3 ;  /* 0x0000001718037223 */ /* 0x080fe20000000003 */
[----:B------:R-:W-:Y:S01]  /*0810*/  FFMA R13, R23, R23, R13 ;  /* 0x00000017170d7223 */ /* 0x000fe2000000000d */
[----:B------:R-:W-:Y:S01]  /*0820*/  IADD3 R2, PT, PT, R2, 0x10, RZ ;  /* 0x0000001002027810 */ /* 0x000fe20007ffe0ff */
[C---:B--2---:R-:W-:Y:S01]  /*0830*/  FFMA R10, R22.reuse, R22, R10 ;  /* 0x00000016160a7223 */ /* 0x044fe2000000000a */
[-C--:B------:R-:W-:Y:S01]  /*0840*/  FFMA R17, R22, R6.reuse, R17 ;  /* 0x0000000616117223 */ /* 0x080fe20000000011 */
[----:B------:R-:W-:Y:S01]  /*0850*/  FFMA R16, R6, R6, R16 ;  /* 0x0000000606107223 */ /* 0x000fe20000000010 */
[----:B------:R-:W-:Y:S06]  /*0860*/  BRA.U UP1, `(.L_x_35) ;  /* 0xfffffff901a07547 */ /* 0x000fec000b83ffff */
.L_x_34:
[----:B------:R-:W-:Y:S05]  /*0870*/  BRA.U !UP0, `(.L_x_36) ;  /* 0x0000000508387547 */ /* 0x000fea000b800000 */
[----:B------:R-:W-:-:S09]  /*0880*/  UISETP.NE.AND UP0, UPT, UR8, 0x1, UPT ;  /* 0x000000010800788c */ /* 0x000fd2000bf05270 */
[----:B------:R-:W-:Y:S05]  /*0890*/  BRA.U !UP0, `(.L_x_37) ;  /* 0x0000000108bc7547 */ /* 0x000fea000b800000 */
[----:B------:R-:W0:Y:S01]  /*08a0*/  LDC R4, c[0x0][0x3a0] ;  /* 0x0000e800ff047b82 */ /* 0x000e220000000800 */
[----:B------:R-:W-:-:S05]  /*08b0*/  IMAD.WIDE.U32 R28, R2, 0x4, R14 ;  /* 0x00000004021c7825 */ /* 0x000fca00078e000e */
[----:B------:R-:W2:Y:S02]  /*08c0*/  LDG.E R23, desc[UR10][R28.64] ;  /* 0x0000000a1c177981 */ /* 0x000ea4000c1e1900 */
[----:B------:R-:W1:Y:S02]  /*08d0*/  LDC.64 R24, c[0x0][0x388] ;  /* 0x0000e200ff187b82 */ /* 0x000e640000000a00 */
[----:B------:R-:W3:Y:S04]  /*08e0*/  LDG.E R21, desc[UR10][R28.64+0x4] ;  /* 0x0000040a1c157981 */ /* 0x000ee8000c1e1900 */
[----:B------:R-:W4:Y:S01]  /*08f0*/  LDG.E R27, desc[UR10][R28.64+0x10] ;  /* 0x0000100a1c1b7981 */ /* 0x000f22000c1e1900 */
[----:B0-----:R-:W-:-:S04]  /*0900*/  IMAD R5, R4, UR9, RZ ;  /* 0x0000000904057c24 */ /* 0x001fc8000f8e02ff */
[----:B-1----:R-:W-:Y:S02]  /*0910*/  IMAD.WIDE R24, R5, 0x4, R24 ;  /* 0x0000000405187825 */ /* 0x002fe400078e0218 */
[----:B------:R-:W5:Y:S02]  /*0920*/  LDG.E R5, desc[UR10][R28.64+0x8] ;  /* 0x0000080a1c057981 */ /* 0x000f64000c1e1900 */
[----:B------:R-:W-:-:S05]  /*0930*/  IMAD.WIDE.U32 R24, R2, 0x4, R24 ;  /* 0x0000000402187825 */ /* 0x000fca00078e0018 */
[----:B------:R-:W2:Y:S04]  /*0940*/  LDG.E R20, desc[UR10][R24.64] ;  /* 0x0000000a18147981 */ /* 0x000ea8000c1e1900 */
[----:B------:R-:W4:Y:S04]  /*0950*/  LDG.E R6, desc[UR10][R24.64+0x4] ;  /* 0x0000040a18067981 */ /* 0x000f28000c1e1900 */
[----:B------:R-:W5:Y:S04]  /*0960*/  LDG.E R4, desc[UR10][R24.64+0x8] ;  /* 0x0000080a18047981 */ /* 0x000f68000c1e1900 */
[----:B------:R-:W5:Y:S04]  /*0970*/  LDG.E R22, desc[UR10][R24.64+0xc] ;  /* 0x00000c0a18167981 */ /* 0x000f68000c1e1900 */
[----:B------:R-:W5:Y:S01]  /*0980*/  LDG.E R26, desc[UR10][R24.64+0x10] ;  /* 0x0000100a181a7981 */ /* 0x000f62000c1e1900 */
[-C--:B--2---:R-:W-:Y:S01]  /*0990*/  FFMA R8, R23, R20.reuse, R8 ;  /* 0x0000001417087223 */ /* 0x084fe20000000008 */
[----:B------:R-:W-:-:S02]  /*09a0*/  FFMA R11, R20, R20, R11 ;  /* 0x00000014140b7223 */ /* 0x000fc4000000000b */
[----:B------:R-:W2:Y:S01]  /*09b0*/  LDG.E R20, desc[UR10][R28.64+0xc] ;  /* 0x00000c0a1c147981 */ /* 0x000ea2000c1e1900 */
[----:B------:R-:W-:Y:S01]  /*09c0*/  FFMA R18, R23, R23, R18 ;  /* 0x0000001717127223 */ /* 0x000fe20000000012 */
[C---:B---3--:R-:W-:Y:S01]  /*09d0*/  FFMA R19, R21.reuse, R21, R19 ;  /* 0x0000001515137223 */ /* 0x048fe20000000013 */
[-C--:B----4-:R-:W-:Y:S01]  /*09e0*/  FFMA R7, R21, R6.reuse, R7 ;  /* 0x0000000615077223 */ /* 0x090fe20000000007 */
[----:B------:R-:W-:Y:S01]  /*09f0*/  FFMA R12, R6, R6, R12 ;  /* 0x00000006060c7223 */ /* 0x000fe2000000000c */
[C---:B-----5:R-:W-:Y:S01]  /*0a00*/  FFMA R9, R5.reuse, R5, R9 ;  /* 0x0000000505097223 */ /* 0x060fe20000000009 */
[-C--:B------:R-:W-:Y:S01]  /*0a10*/  FFMA R3, R5, R4.reuse, R3 ;  /* 0x0000000405037223 */ /* 0x080fe20000000003 */
[----:B------:R-:W-:Y:S01]  /*0a20*/  FFMA R13, R4, R4, R13 ;  /* 0x00000004040d7223 */ /* 0x000fe2000000000d */
[----:B------:R-:W3:Y:S04]  /*0a30*/  LDG.E R21, desc[UR10][R28.64+0x14] ;  /* 0x0000140a1c157981 */ /* 0x000ee8000c1e1900 */
[----:B------:R-:W4:Y:S04]  /*0a40*/  LDG.E R6, desc[UR10][R28.64+0x18] ;  /* 0x0000180a1c067981 */ /* 0x000f28000c1e1900 */
[----:B------:R-:W5:Y:S04]  /*0a50*/  LDG.E R5, desc[UR10][R28.64+0x1c] ;  /* 0x00001c0a1c057981 */ /* 0x000f68000c1e1900 */
[----:B------:R-:W5:Y:S04]  /*0a60*/  LDG.E R23, desc[UR10][R24.64+0x14] ;  /* 0x0000140a18177981 */ /* 0x000f68000c1e1900 */
[----:B------:R-:W5:Y:S01]  /*0a70*/  LDG.E R4, desc[UR10][R24.64+0x1c] ;  /* 0x00001c0a18047981 */ /* 0x000f62000c1e1900 */
[C---:B--2---:R-:W-:Y:S01]  /*0a80*/  FFMA R10, R20.reuse, R20, R10 ;  /* 0x00000014140a7223 */ /* 0x044fe2000000000a */
[----:B------:R-:W-:-:S02]  /*0a90*/  FFMA R17, R20, R22, R17 ;  /* 0x0000001614117223 */ /* 0x000fc40000000011 */
[----:B------:R-:W2:Y:S01]  /*0aa0*/  LDG.E R20, desc[UR10][R24.64+0x18] ;  /* 0x0000180a18147981 */ /* 0x000ea2000c1e1900 */
[----:B------:R-:W-:Y:S01]  /*0ab0*/  FFMA R16, R22, R22, R16 ;  /* 0x0000001616107223 */ /* 0x000fe20000000010 */
[C---:B------:R-:W-:Y:S01]  /*0ac0*/  FFMA R18, R27.reuse, R27, R18 ;  /* 0x0000001b1b127223 */ /* 0x040fe20000000012 */
[-C--:B------:R-:W-:Y:S01]  /*0ad0*/  FFMA R8, R27, R26.reuse, R8 ;  /* 0x0000001a1b087223 */ /* 0x080fe20000000008 */
[----:B------:R-:W-:Y:S01]  /*0ae0*/  FFMA R11, R26, R26, R11 ;  /* 0x0000001a1a0b7223 */ /* 0x000fe2000000000b */
[----:B---3--:R-:W-:Y:S01]  /*0af0*/  FFMA R19, R21, R21, R19 ;  /* 0x0000001515137223 */ /* 0x008fe20000000013 */
[----:B------:R-:W-:Y:S01]  /*0b00*/  IADD3 R2, PT, PT, R2, 0x8, RZ ;  /* 0x0000000802027810 */ /* 0x000fe20007ffe0ff */
[----:B----4-:R-:W-:Y:S01]  /*0b10*/  FFMA R9, R6, R6, R9 ;  /* 0x0000000606097223 */ /* 0x010fe20000000009 */
[----:B-----5:R-:W-:Y:S01]  /*0b20*/  FFMA R10, R5, R5, R10 ;  /* 0x00000005050a7223 */ /* 0x020fe2000000000a */
[-C--:B------:R-:W-:Y:S01]  /*0b30*/  FFMA R7, R21, R23.reuse, R7 ;  /* 0x0000001715077223 */ /* 0x080fe20000000007 */
[----:B------:R-:W-:Y:S01]  /*0b40*/  FFMA R12, R23, R23, R12 ;  /* 0x00000017170c7223 */ /* 0x000fe2000000000c */
[-C--:B------:R-:W-:Y:S01]  /*0b50*/  FFMA R17, R5, R4.reuse, R17 ;  /* 0x0000000405117223 */ /* 0x080fe20000000011 */
[----:B------:R-:W-:Y:S01]  /*0b60*/  FFMA R16, R4, R4, R16 ;  /* 0x0000000404107223 */ /* 0x000fe20000000010 */
[-C--:B--2---:R-:W-:Y:S01]  /*0b70*/  FFMA R3, R6, R20.reuse, R3 ;  /* 0x0000001406037223 */ /* 0x084fe20000000003 */
[----:B------:R-:W-:-:S07]  /*0b80*/  FFMA R13, R20, R20, R13 ;  /* 0x00000014140d7223 */ /* 0x000fce000000000d */
.L_x_37:
[----:B------:R-:W0:Y:S02]  /*0b90*/  LDC R6, c[0x0][0x3a0] ;  /* 0x0000e800ff067b82 */ /* 0x000e240000000800 */
[----:B0-----:R-:W-:-:S04]  /*0ba0*/  IADD3 R4, PT, PT, R6, -0x4, RZ ;  /* 0xfffffffc06047810 */ /* 0x001fc80007ffe0ff */
[----:B------:R-:W-:-:S13]  /*0bb0*/  LOP3.LUT P0, RZ, R4, 0x4, RZ, 0xc0, !PT ;  /* 0x0000000404ff7812 */ /* 0x000fda000780c0ff */
[----:B------:R-:W-:Y:S05]  /*0bc0*/  @P0 BRA `(.L_x_36) ;  /* 0x0000000000640947 */ /* 0x000fea0003800000 */
[----:B------:R-:W0:Y:S01]  /*0bd0*/  LDC.64 R4, c[0x0][0x388] ;  /* 0x0000e200ff047b82 */ /* 0x000e220000000a00 */
[----:B------:R-:W-:-:S04]  /*0be0*/  IMAD R21, R6, UR9, RZ ;  /* 0x0000000906157c24 */ /* 0x000fc8000f8e02ff */
[----:B0-----:R-:W-:-:S04]  /*0bf0*/  IMAD.WIDE R4, R21, 0x4, R4 ;  /* 0x0000000415047825 */ /* 0x001fc800078e0204 */
[----:B------:R-:W-:-:S04]  /*0c00*/  IMAD.WIDE.U32 R20, R2, 0x4, R14 ;  /* 0x0000000402147825 */ /* 0x000fc800078e000e */
[----:B------:R-:W-:Y:S01]  /*0c10*/  IMAD.WIDE.U32 R4, R2, 0x4, R4 ;  /* 0x0000000402047825 */ /* 0x000fe200078e0004 */
[----:B------:R-:W2:Y:S04]  /*0c20*/  LDG.E R23, desc[UR10][R20.64] ;  /* 0x0000000a14177981 */ /* 0x000ea8000c1e1900 */
[----:B------:R-:W3:Y:S04]  /*0c30*/  LDG.E R22, desc[UR10][R4.64] ;  /* 0x0000000a04167981 */ /* 0x000ee8000c1e1900 */
[----:B------:R-:W4:Y:S04]  /*0c40*/  LDG.E R2, desc[UR10][R20.64+0x4] ;  /* 0x0000040a14027981 */ /* 0x000f28000c1e1900 */
[----:B------:R-:W5:Y:S04]  /*0c50*/  LDG.E R27, desc[UR10][R4.64+0x4] ;  /* 0x0000040a041b7981 */ /* 0x000f68000c1e1900 */
[----:B------:R-:W5:Y:S04]  /*0c60*/  LDG.E R6, desc[UR10][R20.64+0x8] ;  /* 0x0000080a14067981 */ /* 0x000f68000c1e1900 */
[----:B------:R-:W5:Y:S04]  /*0c70*/  LDG.E R24, desc[UR10][R4.64+0x8] ;  /* 0x0000080a04187981 */ /* 0x000f68000c1e1900 */
[----:B------:R-:W5:Y:S04]  /*0c80*/  LDG.E R25, desc[UR10][R20.64+0xc] ;  /* 0x00000c0a14197981 */ /* 0x000f68000c1e1900 */
[----:B------:R-:W5:Y:S01]  /*0c90*/  LDG.E R26, desc[UR10][R4.64+0xc] ;  /* 0x00000c0a041a7981 */ /* 0x000f62000c1e1900 */
[C---:B--2---:R-:W-:Y:S01]  /*0ca0*/  FFMA R18, R23.reuse, R23, R18 ;  /* 0x0000001717127223 */ /* 0x044fe20000000012 */
[-C--:B---3--:R-:W-:Y:S01]  /*0cb0*/  FFMA R8, R23, R22.reuse, R8 ;  /* 0x0000001617087223 */ /* 0x088fe20000000008 */
[----:B------:R-:W-:Y:S01]  /*0cc0*/  FFMA R11, R22, R22, R11 ;  /* 0x00000016160b7223 */ /* 0x000fe2000000000b */
[C---:B----4-:R-:W-:Y:S01]  /*0cd0*/  FFMA R19, R2.reuse, R2, R19 ;  /* 0x0000000202137223 */ /* 0x050fe20000000013 */
[-C--:B-----5:R-:W-:Y:S01]  /*0ce0*/  FFMA R7, R2, R27.reuse, R7 ;  /* 0x0000001b02077223 */ /* 0x0a0fe20000000007 */
[----:B------:R-:W-:Y:S01]  /*0cf0*/  FFMA R12, R27, R27, R12 ;  /* 0x0000001b1b0c7223 */ /* 0x000fe2000000000c */
[C---:B------:R-:W-:Y:S01]  /*0d00*/  FFMA R9, R6.reuse, R6, R9 ;  /* 0x0000000606097223 */ /* 0x040fe20000000009 */
[-C--:B------:R-:W-:Y:S01]  /*0d10*/  FFMA R3, R6, R24.reuse, R3 ;  /* 0x0000001806037223 */ /* 0x080fe20000000003 */
[----:B------:R-:W-:Y:S01]  /*0d20*/  FFMA R13, R24, R24, R13 ;  /* 0x00000018180d7223 */ /* 0x000fe2000000000d */
[C---:B------:R-:W-:Y:S01]  /*0d30*/  FFMA R10, R25.reuse, R25, R10 ;  /* 0x00000019190a7223 */ /* 0x040fe2000000000a */
[-C--:B------:R-:W-:Y:S01]  /*0d40*/  FFMA R17, R25, R26.reuse, R17 ;  /* 0x0000001a19117223 */ /* 0x080fe20000000011 */
[----:B------:R-:W-:-:S07]  /*0d50*/  FFMA R16, R26, R26, R16 ;  /* 0x0000001a1a107223 */ /* 0x000fce0000000010 */
.L_x_36:
[----:B------:R-:W0:Y:S01]  /*0d60*/  LDC R2, c[0x0][0x3a0] ;  /* 0x0000e800ff027b82 */ /* 0x000e220000000800 */
[----:B------:R-:W-:Y:S01]  /*0d70*/  FADD R8, R7, R8 ;  /* 0x0000000807087221 */ /* 0x000fe20000000000 */
[----:B------:R-:W-:Y:S01]  /*0d80*/  FADD R18, R19, R18 ;  /* 0x0000001213127221 */ /* 0x000fe20000000000 */
[----:B------:R-:W-:Y:S02]  /*0d90*/  FADD R12, R11, R12 ;  /* 0x0000000c0b0c7221 */ /* 0x000fe40000000000 */
[----:B------:R-:W-:Y:S01]  /*0da0*/  FADD R8, R8, R3 ;  /* 0x0000000308087221 */ /* 0x000fe20000000000 */
[----:B------:R-:W-:Y:S01]  /*0db0*/  FADD R9, R18, R9 ;  /* 0x0000000912097221 */ /* 0x000fe20000000000 */
[----:B------:R-:W-:Y:S02]  /*0dc0*/  FADD R13, R12, R13 ;  /* 0x0000000d0c0d7221 */ /* 0x000fe40000000000 */
[----:B------:R-:W-:Y:S01]  /*0dd0*/  FADD R17, R8, R17 ;  /* 0x0000001108117221 */ /* 0x000fe20000000000 */
[----:B------:R-:W-:Y:S01]  /*0de0*/  FADD R10, R9, R10 ;  /* 0x0000000a090a7221 */ /* 0x000fe20000000000 */
[----:B------:R-:W-:Y:S01]  /*0df0*/  FADD R16, R13, R16 ;  /* 0x000000100d107221 */ /* 0x000fe20000000000 */
[----:B0-----:R-:W-:-:S04]  /*0e00*/  IADD3 R2, PT, PT, R2, -0x4, RZ ;  /* 0xfffffffc02027810 */ /* 0x001fc80007ffe0ff */
[----:B------:R-:W-:-:S04]  /*0e10*/  LOP3.LUT R7, R2, 0xfffffffc, RZ, 0xc0, !PT ;  /* 0xfffffffc02077812 */ /* 0x000fc800078ec0ff */
[----:B------:R-:W-:-:S07]  /*0e20*/  IADD3 R7, PT, PT, R7, 0x4, RZ ;  /* 0x0000000407077810 */ /* 0x000fce0007ffe0ff */
.L_x_33:
[----:B------:R-:W0:Y:S02]  /*0e30*/  LDC R4, c[0x0][0x3a0] ;  /* 0x0000e800ff047b82 */ /* 0x000e240000000800 */
[----:B0-----:R-:W-:-:S13]  /*0e40*/  ISETP.GE.AND P0, PT, R7, R4, PT ;  /* 0x000000040700720c */ /* 0x001fda0003f06270 */
[----:B------:R-:W-:Y:S05]  /*0e50*/  @P0 BRA `(.L_x_38) ;  /* 0x0000000400f00947 */ /* 0x000fea0003800000 */
[CC--:B------:R-:W-:Y:S01]  /*0e60*/  IADD3 R2, PT, PT, R7.reuse, -R4.reuse, RZ ;  /* 0x8000000407027210 */ /* 0x0c0fe20007ffe0ff */
[----:B------:R-:W-:Y:S01]  /*0e70*/  IMAD R9, R4, UR9, RZ ;  /* 0x0000000904097c24 */ /* 0x000fe2000f8e02ff */
[----:B------:R-:W-:Y:S02]  /*0e80*/  IADD3 R6, PT, PT, -R7, R4, RZ ;  /* 0x0000000407067210 */ /* 0x000fe40007ffe1ff */
[----:B------:R-:W-:Y:S02]  /*0e90*/  ISETP.GT.U32.AND P1, PT, R2, -0x8, PT ;  /* 0xfffffff80200780c */ /* 0x000fe40003f24070 */
[----:B------:R-:W-:-:S04]  /*0ea0*/  LOP3.LUT R21, R6, 0x7, RZ, 0xc0, !PT ;  /* 0x0000000706157812 */ /* 0x000fc800078ec0ff */
[----:B------:R-:W-:-:S07]  /*0eb0*/  ISETP.NE.AND P0, PT, R21, RZ, PT ;  /* 0x000000ff1500720c */ /* 0x000fce0003f05270 */
[----:B------:R-:W-:Y:S06]  /*0ec0*/  @P1 BRA `(.L_x_39) ;  /* 0x0000000000fc1947 */ /* 0x000fec0003800000 */
[----:B------:R-:W0:Y:S01]  /*0ed0*/  LDCU.128 UR4, c[0x0][0x380] ;  /* 0x00007000ff0477ac */ /* 0x000e220008000c00 */
[----:B------:R-:W-:Y:S01]  /*0ee0*/  IMAD.WIDE.U32 R2, R7, 0x4, RZ ;  /* 0x0000000407027825 */ /* 0x000fe200078e00ff */
[----:B------:R-:W-:-:S03]  /*0ef0*/  LOP3.LUT R8, R6, 0xfffffff8, RZ, 0xc0, !PT ;  /* 0xfffffff806087812 */ /* 0x000fc600078ec0ff */
[----:B------:R-:W-:Y:S01]  /*0f00*/  IMAD R5, R0, R4, RZ ;  /* 0x0000000400057224 */ /* 0x000fe200078e02ff */
[----:B------:R-:W-:-:S03]  /*0f10*/  IADD3 R8, PT, PT, -R8, RZ, RZ ;  /* 0x000000ff08087210 */ /* 0x000fc60007ffe1ff */
[----:B------:R-:W-:-:S04]  /*0f20*/  IMAD.WIDE R4, R5, 0x4, R2 ;  /* 0x0000000405047825 */ /* 0x000fc800078e0202 */
[----:B------:R-:W-:Y:S01]  /*0f30*/  IMAD.WIDE R2, R9, 0x4, R2 ;  /* 0x0000000409027825 */ /* 0x000fe200078e0202 */
[----:B0-----:R-:W-:Y:S02]  /*0f40*/  IADD3 R12, P1, PT, R4, UR4, RZ ;  /* 0x00000004040c7c10 */ /* 0x001fe4000ff3e0ff */
[----:B------:R-:W-:Y:S02]  /*0f50*/  IADD3 R2, P3, PT, R2, UR6, RZ ;  /* 0x0000000602027c10 */ /* 0x000fe4000ff7e0ff */
[----:B------:R-:W-:Y:S02]  /*0f60*/  IADD3 R12, P2, PT, R12, 0x10, RZ ;  /* 0x000000100c0c7810 */ /* 0x000fe40007f5e0ff */
[----:B------:R-:W-:Y:S02]  /*0f70*/  IADD3 R2, P4, PT, R2, 0x10, RZ ;  /* 0x0000001002027810 */ /* 0x000fe40007f9e0ff */
[----:B------:R-:W-:Y:S02]  /*0f80*/  IADD3.X R13, PT, PT, RZ, UR5, R5, P2, P1 ;  /* 0x00000005ff0d7c10 */ /* 0x000fe400097e2405 */
[----:B------:R-:W-:-:S09]  /*0f90*/  IADD3.X R3, PT, PT, RZ, UR7, R3, P4, P3 ;  /* 0x00000007ff037c10 */ /* 0x000fd2000a7e6403 */
.L_x_40:
[----:B------:R-:W-:Y:S01]  /*0fa0*/  MOV R4, R12 ;  /* 0x0000000c00047202 */ /* 0x000fe20000000f00 */
[----:B------:R-:W2:Y:S01]  /*0fb0*/  LDG.E R22, desc[UR10][R2.64+-0x10] ;  /* 0xfffff00a02167981 */ /* 0x000ea2000c1e1900 */
[----:B------:R-:W-:-:S03]  /*0fc0*/  MOV R5, R13 ;  /* 0x0000000d00057202 */ /* 0x000fc60000000f00 */
[----:B------:R-:W3:Y:S04]  /*0fd0*/  LDG.E R23, desc[UR10][R2.64+-0xc] ;  /* 0xfffff40a02177981 */ /* 0x000ee8000c1e1900 */
[----:B------:R-:W4:Y:S04]  /*0fe0*/  LDG.E R25, desc[UR10][R4.64+-0x10] ;  /* 0xfffff00a04197981 */ /* 0x000f28000c1e1900 */
[----:B------:R-:W5:Y:S04]  /*0ff0*/  LDG.E R20, desc[UR10][R4.64+-0xc] ;  /* 0xfffff40a04147981 */ /* 0x000f68000c1e1900 */
[----:B------:R-:W3:Y:S04]  /*1000*/  LDG.E R19, desc[UR10][R4.64+-0x8] ;  /* 0xfffff80a04137981 */ /* 0x000ee8000c1e1900 */
[----:B------:R-:W3:Y:S04]  /*1010*/  LDG.E R12, desc[UR10][R2.64+-0x8] ;  /* 0xfffff80a020c7981 */ /* 0x000ee8000c1e1900 */
[----:B------:R-:W3:Y:S04]  /*1020*/  LDG.E R13, desc[UR10][R4.64+-0x4] ;  /* 0xfffffc0a040d7981 */ /* 0x000ee8000c1e1900 */
[----:B------:R-:W3:Y:S04]  /*1030*/  LDG.E R18, desc[UR10][R2.64+-0x4] ;  /* 0xfffffc0a02127981 */ /* 0x000ee8000c1e1900 */
[----:B------:R-:W3:Y:S01]  /*1040*/  LDG.E R11, desc[UR10][R4.64] ;  /* 0x0000000a040b7981 */ /* 0x000ee2000c1e1900 */
[----:B----4-:R-:W-:-:S03]  /*1050*/  FFMA R27, R25, R25, R10 ;  /* 0x00000019191b7223 */ /* 0x010fc6000000000a */
[----:B------:R-:W4:Y:S01]  /*1060*/  LDG.E R10, desc[UR10][R2.64] ;  /* 0x0000000a020a7981 */ /* 0x000f22000c1e1900 */
[-C--:B--2---:R-:W-:Y:S01]  /*1070*/  FFMA R24, R25, R22.reuse, R17 ;  /* 0x0000001619187223 */ /* 0x084fe20000000011 */
[----:B------:R-:W-:Y:S02]  /*1080*/  FFMA R22, R22, R22, R16 ;  /* 0x0000001616167223 */ /* 0x000fe40000000010 */
[----:B------:R-:W2:Y:S01]  /*1090*/  LDG.E R16, desc[UR10][R4.64+0x4] ;  /* 0x0000040a04107981 */ /* 0x000ea2000c1e1900 */
[----:B-----5:R-:W-:-:S03]  /*10a0*/  FFMA R26, R20, R20, R27 ;  /* 0x00000014141a7223 */ /* 0x020fc6000000001b */
[----:B------:R-:W5:Y:S01]  /*10b0*/  LDG.E R17, desc[UR10][R2.64+0x4] ;  /* 0x0000040a02117981 */ /* 0x000f62000c1e1900 */
[-C--:B---3--:R-:W-:Y:S01]  /*10c0*/  FFMA R25, R20, R23.reuse, R24 ;  /* 0x0000001714197223 */ /* 0x088fe20000000018 */
[----:B------:R-:W-:Y:S02]  /*10d0*/  FFMA R27, R23, R23, R22 ;  /* 0x00000017171b7223 */ /* 0x000fe40000000016 */
[----:B------:R-:W3:Y:S01]  /*10e0*/  LDG.E R20, desc[UR10][R4.64+0x8] ;  /* 0x0000080a04147981 */ /* 0x000ee2000c1e1900 */
[----:B------:R-:W-:-:S03]  /*10f0*/  FFMA R26, R19, R19, R26 ;  /* 0x00000013131a7223 */ /* 0x000fc6000000001a */
[----:B------:R-:W3:Y:S01]  /*1100*/  LDG.E R23, desc[UR10][R2.64+0x8] ;  /* 0x0000080a02177981 */ /* 0x000ee2000c1e1900 */
[----:B------:R-:W-:-:S03]  /*1110*/  FFMA R25, R19, R12, R25 ;  /* 0x0000000c13197223 */ /* 0x000fc60000000019 */
[----:B------:R-:W3:Y:S04]  /*1120*/  LDG.E R22, desc[UR10][R4.64+0xc] ;  /* 0x00000c0a04167981 */ /* 0x000ee8000c1e1900 */
[----:B------:R0:W3:Y:S01]  /*1130*/  LDG.E R19, desc[UR10][R2.64+0xc] ;  /* 0x00000c0a02137981 */ /* 0x0000e2000c1e1900 */
[----:B------:R-:W-:Y:S01]  /*1140*/  FFMA R27, R12, R12, R27 ;  /* 0x0000000c0c1b7223 */ /* 0x000fe2000000001b */
[----:B------:R-:W-:Y:S02]  /*1150*/  IADD3 R12, P1, PT, R4, 0x20, RZ ;  /* 0x00000020040c7810 */ /* 0x000fe40007f3e0ff */
[----:B------:R-:W-:Y:S01]  /*1160*/  IADD3 R8, PT, PT, R8, 0x8, RZ ;  /* 0x0000000808087810 */ /* 0x000fe20007ffe0ff */
[C---:B------:R-:W-:Y:S01]  /*1170*/  FFMA R26, R13.reuse, R13, R26 ;  /* 0x0000000d0d1a7223 */ /* 0x040fe2000000001a */
[-C--:B------:R-:W-:Y:S01]  /*1180*/  FFMA R25, R13, R18.reuse, R25 ;  /* 0x000000120d197223 */ /* 0x080fe20000000019 */
[----:B------:R-:W-:Y:S01]  /*1190*/  FFMA R27, R18, R18, R27 ;  /* 0x00000012121b7223 */ /* 0x000fe2000000001b */
[----:B------:R-:W-:-:S02]  /*11a0*/  IADD3.X R13, PT, PT, RZ, R5, RZ, P1, !PT ;  /* 0x00000005ff0d7210 */ /* 0x000fc40000ffe4ff */
[----:B------:R-:W-:Y:S01]  /*11b0*/  ISETP.NE.AND P1, PT, R8, RZ, PT ;  /* 0x000000ff0800720c */ /* 0x000fe20003f25270 */
[----:B------:R-:W-:Y:S01]  /*11c0*/  FFMA R29, R11, R11, R26 ;  /* 0x0000000b0b1d7223 */ /* 0x000fe2000000001a */
[----:B0-----:R-:W-:Y:S02]  /*11d0*/  IADD3 R2, P2, PT, R2, 0x20, RZ ;  /* 0x0000002002027810 */ /* 0x001fe40007f5e0ff */
[----:B------:R-:W-:Y:S02]  /*11e0*/  IADD3 R7, PT, PT, R7, 0x8, RZ ;  /* 0x0000000807077810 */ /* 0x000fe40007ffe0ff */
[----:B------:R-:W-:Y:S01]  /*11f0*/  IADD3.X R3, PT, PT, RZ, R3, RZ, P2, !PT ;  /* 0x00000003ff037210 */ /* 0x000fe200017fe4ff */
[-C--:B----4-:R-:W-:Y:S01]  /*1200*/  FFMA R18, R11, R10.reuse, R25 ;  /* 0x0000000a0b127223 */ /* 0x090fe20000000019 */
[----:B------:R-:W-:Y:S01]  /*1210*/  FFMA R10, R10, R10, R27 ;  /* 0x0000000a0a0a7223 */ /* 0x000fe2000000001b */
[C---:B--2---:R-:W-:Y:S02]  /*1220*/  FFMA R29, R16.reuse, R16, R29 ;  /* 0x00000010101d7223 */ /* 0x044fe4000000001d */
[-C--:B-----5:R-:W-:Y:S01]  /*1230*/  FFMA R18, R16, R17.reuse, R18 ;  /* 0x0000001110127223 */ /* 0x0a0fe20000000012 */
[----:B------:R-:W-:Y:S01]  /*1240*/  FFMA R10, R17, R17, R10 ;  /* 0x00000011110a7223 */ /* 0x000fe2000000000a */
[----:B---3--:R-:W-:-:S02]  /*1250*/  FFMA R29, R20, R20, R29 ;  /* 0x00000014141d7223 */ /* 0x008fc4000000001d */
[-C--:B------:R-:W-:Y:S01]  /*1260*/  FFMA R18, R20, R23.reuse, R18 ;  /* 0x0000001714127223 */ /* 0x080fe20000000012 */
[----:B------:R-:W-:Y:S01]  /*1270*/  FFMA R16, R23, R23, R10 ;  /* 0x0000001717107223 */ /* 0x000fe2000000000a */
[C---:B------:R-:W-:Y:S02]  /*1280*/  FFMA R10, R22.reuse, R22, R29 ;  /* 0x00000016160a7223 */ /* 0x040fe4000000001d */
[-C--:B------:R-:W-:Y:S01]  /*1290*/  FFMA R17, R22, R19.reuse, R18 ;  /* 0x0000001316117223 */ /* 0x080fe20000000012 */
[----:B------:R-:W-:Y:S01]  /*12a0*/  FFMA R16, R19, R19, R16 ;  /* 0x0000001313107223 */ /* 0x000fe20000000010 */
[----:B------:R-:W-:Y:S06]  /*12b0*/  @P1 BRA `(.L_x_40) ;  /* 0xfffffffc00381947 */ /* 0x000fec000383ffff */
.L_x_39:
[----:B------:R-:W-:Y:S05]  /*12c0*/  @!P0 BRA `(.L_x_38) ;  /* 0x0000000000d48947 */ /* 0x000fea0003800000 */
[----:B------:R-:W0:Y:S01]  /*12d0*/  LDC.64 R2, c[0x0][0x388] ;  /* 0x0000e200ff027b82 */ /* 0x000e220000000a00 */
[----:B------:R-:W-:Y:S02]  /*12e0*/  ISETP.GE.U32.AND P0, PT, R21, 0x4, PT ;  /* 0x000000041500780c */ /* 0x000fe40003f06070 */
[----:B------:R-:W-:-:S04]  /*12f0*/  LOP3.LUT R23, R6, 0x3, RZ, 0xc0, !PT ;  /* 0x0000000306177812 */ /* 0x000fc800078ec0ff */
[----:B------:R-:W-:Y:S01]  /*1300*/  ISETP.NE.AND P1, PT, R23, RZ, PT ;  /* 0x000000ff1700720c */ /* 0x000fe20003f25270 */
[----:B0-----:R-:W-:-:S06]  /*1310*/  IMAD.WIDE R2, R9, 0x4, R2 ;  /* 0x0000000409027825 */ /* 0x001fcc00078e0202 */
[----:B------:R-:W-:Y:S06]  /*1320*/  @!P0 BRA `(.L_x_41) ;  /* 0x00000000005c8947 */ /* 0x000fec0003800000 */
[----:B------:R-:W-:-:S04]  /*1330*/  IMAD.WIDE.U32 R8, R7, 0x4, R14 ;  /* 0x0000000407087825 */ /* 0x000fc800078e000e */
[C---:B------:R-:W-:Y:S01]  /*1340*/  IMAD.WIDE.U32 R4, R7.reuse, 0x4, R2 ;  /* 0x0000000407047825 */ /* 0x040fe200078e0002 */
        /* <DEDUP_REMOVED lines=8> */
[----:B------:R-:W-:Y:S01]  /*13d0*/  IADD3 R7, PT, PT, R7, 0x4, RZ ;  /* 0x0000000407077810 */ /* 0x000fe20007ffe0ff */
[C---:B--2---:R-:W-:Y:S01]  /*13e0*/  FFMA R10, R13.reuse, R13, R10 ;  /* 0x0000000d0d0a7223 */ /* 0x044fe2000000000a */
[-C--:B---3--:R-:W-:Y:S01]  /*13f0*/  FFMA R13, R13, R20.reuse, R17 ;  /* 0x000000140d0d7223 */ /* 0x088fe20000000011 */
[----:B------:R-:W-:-:S02]  /*1400*/  FFMA R16, R20, R20, R16 ;  /* 0x0000001414107223 */ /* 0x000fc40000000010 */
[C---:B----4-:R-:W-:Y:S01]  /*1410*/  FFMA R17, R19.reuse, R19, R10 ;  /* 0x0000001313117223 */ /* 0x050fe2000000000a */
[-C--:B-----5:R-:W-:Y:S01]  /*1420*/  FFMA R10, R19, R22.reuse, R13 ;  /* 0x00000016130a7223 */ /* 0x0a0fe2000000000d */
[----:B------:R-:W-:Y:S02]  /*1430*/  FFMA R16, R22, R22, R16 ;  /* 0x0000001616107223 */ /* 0x000fe40000000010 */
[C---:B------:R-:W-:Y:S01]  /*1440*/  FFMA R13, R18.reuse, R18, R17 ;  /* 0x00000012120d7223 */ /* 0x040fe20000000011 */
[-C--:B------:R-:W-:Y:S01]  /*1450*/  FFMA R17, R18, R11.reuse, R10 ;  /* 0x0000000b12117223 */ /* 0x080fe2000000000a */
[----:B------:R-:W-:Y:S02]  /*1460*/  FFMA R16, R11, R11, R16 ;  /* 0x0000000b0b107223 */ /* 0x000fe40000000010 */
[C---:B------:R-:W-:Y:S01]  /*1470*/  FFMA R10, R12.reuse, R12, R13 ;  /* 0x0000000c0c0a7223 */ /* 0x040fe2000000000d */
[-C--:B------:R-:W-:Y:S01]  /*1480*/  FFMA R17, R12, R21.reuse, R17 ;  /* 0x000000150c117223 */ /* 0x080fe20000000011 */
[----:B------:R-:W-:-:S07]  /*1490*/  FFMA R16, R21, R21, R16 ;  /* 0x0000001515107223 */ /* 0x000fce0000000010 */
.L_x_41:
[----:B------:R-:W-:Y:S05]  /*14a0*/  @!P1 BRA `(.L_x_38) ;  /* 0x00000000005c9947 */ /* 0x000fea0003800000 */
[----:B------:R-:W-:Y:S02]  /*14b0*/  ISETP.NE.AND P0, PT, R23, 0x1, PT ;  /* 0x000000011700780c */ /* 0x000fe40003f05270 */
[----:B------:R-:W-:-:S04]  /*14c0*/  LOP3.LUT R6, R6, 0x1, RZ, 0xc0, !PT ;  /* 0x0000000106067812 */ /* 0x000fc800078ec0ff */
[----:B------:R-:W-:-:S07]  /*14d0*/  ISETP.NE.U32.AND P1, PT, R6, 0x1, PT ;  /* 0x000000010600780c */ /* 0x000fce0003f25070 */
[----:B------:R-:W-:-:S04]  /*14e0*/  @P0 IMAD.WIDE.U32 R4, R7, 0x4, R14 ;  /* 0x0000000407040825 */ /* 0x000fc800078e000e */
[C---:B------:R-:W-:Y:S01]  /*14f0*/  @P0 IMAD.WIDE.U32 R8, R7.reuse, 0x4, R2 ;  /* 0x0000000407080825 */ /* 0x040fe200078e0002 */
[----:B------:R-:W-:Y:S01]  /*1500*/  @P0 IADD3 R7, PT, PT, R7, 0x2, RZ ;  /* 0x0000000207070810 */ /* 0x000fe20007ffe0ff */
[----:B------:R-:W2:Y:S04]  /*1510*/  @P0 LDG.E R11, desc[UR10][R4.64] ;  /* 0x0000000a040b0981 */ /* 0x000ea8000c1e1900 */
[----:B------:R-:W3:Y:S01]  /*1520*/  @P0 LDG.E R6, desc[UR10][R8.64] ;  /* 0x0000000a08060981 */ /* 0x000ee2000c1e1900 */
[----:B------:R-:W-:-:S03]  /*1530*/  @!P1 IMAD.WIDE.U32 R14, R7, 0x4, R14 ;  /* 0x00000004070e9825 */ /* 0x000fc600078e000e */
[----:B------:R-:W4:Y:S01]  /*1540*/  @P0 LDG.E R12, desc[UR10][R4.64+0x4] ;  /* 0x0000040a040c0981 */ /* 0x000f22000c1e1900 */
[----:B------:R-:W-:-:S03]  /*1550*/  @!P1 IMAD.WIDE.U32 R2, R7, 0x4, R2 ;  /* 0x0000000407029825 */ /* 0x000fc600078e0002 */
[----:B------:R-:W5:Y:S04]  /*1560*/  @P0 LDG.E R13, desc[UR10][R8.64+0x4] ;  /* 0x0000040a080d0981 */ /* 0x000f68000c1e1900 */
[----:B------:R-:W5:Y:S04]  /*1570*/  @!P1 LDG.E R15, desc[UR10][R14.64] ;  /* 0x0000000a0e0f9981 */ /* 0x000f68000c1e1900 */
[----:B------:R-:W5:Y:S01]  /*1580*/  @!P1 LDG.E R2, desc[UR10][R2.64] ;  /* 0x0000000a02029981 */ /* 0x000f62000c1e1900 */
[C---:B--2---:R-:W-:Y:S01]  /*1590*/  @P0 FFMA R7, R11.reuse, R11, R10 ;  /* 0x0000000b0b070223 */ /* 0x044fe2000000000a */
[-C--:B---3--:R-:W-:Y:S01]  /*15a0*/  @P0 FFMA R11, R11, R6.reuse, R17 ;  /* 0x000000060b0b0223 */ /* 0x088fe20000000011 */
[----:B------:R-:W-:-:S02]  /*15b0*/  @P0 FFMA R6, R6, R6, R16 ;  /* 0x0000000606060223 */ /* 0x000fc40000000010 */
[C---:B----4-:R-:W-:Y:S01]  /*15c0*/  @P0 FFMA R10, R12.reuse, R12, R7 ;  /* 0x0000000c0c0a0223 */ /* 0x050fe20000000007 */
[-C--:B-----5:R-:W-:Y:S01]  /*15d0*/  @P0 FFMA R17, R12, R13.reuse, R11 ;  /* 0x0000000d0c110223 */ /* 0x0a0fe2000000000b */
[----:B------:R-:W-:Y:S02]  /*15e0*/  @P0 FFMA R16, R13, R13, R6 ;  /* 0x0000000d0d100223 */ /* 0x000fe40000000006 */
[C---:B------:R-:W-:Y:S01]  /*15f0*/  @!P1 FFMA R10, R15.reuse, R15, R10 ;  /* 0x0000000f0f0a9223 */ /* 0x040fe2000000000a */
[-C--:B------:R-:W-:Y:S01]  /*1600*/  @!P1 FFMA R17, R15, R2.reuse, R17 ;  /* 0x000000020f119223 */ /* 0x080fe20000000011 */
[----:B------:R-:W-:-:S07]  /*1610*/  @!P1 FFMA R16, R2, R2, R16 ;  /* 0x0000000202109223 */ /* 0x000fce0000000010 */
.L_x_38:
[----:B------:R-:W-:Y:S01]  /*1620*/  IADD3 R2, PT, PT, R10, -0xd000000, RZ ;  /* 0xf30000000a027810 */ /* 0x000fe20007ffe0ff */
[----:B------:R0:W1:Y:S01]  /*1630*/  MUFU.RSQ R5, R10 ;  /* 0x0000000a00057308 */ /* 0x0000620000001400 */
[----:B------:R-:W-:Y:S02]  /*1640*/  BSSY.RECONVERGENT B0, `(.L_x_42) ;  /* 0x000000c000007945 */ /* 0x000fe40003800200 */
[----:B------:R-:W-:-:S13]  /*1650*/  ISETP.GT.U32.AND P0, PT, R2, 0x727fffff, PT ;  /* 0x727fffff0200780c */ /* 0x000fda0003f04070 */
[----:B0-----:R-:W-:Y:S05]  /*1660*/  @!P0 BRA `(.L_x_43) ;  /* 0x0000000000148947 */ /* 0x001fea0003800000 */
[----:B------:R-:W-:Y:S02]  /*1670*/  MOV R2, R10 ;  /* 0x0000000a00027202 */ /* 0x000fe40000000f00 */
[----:B------:R-:W-:-:S07]  /*1680*/  MOV R9, 0x16a0 ;  /* 0x000016a000097802 */ /* 0x000fce0000000f00 */
[----:B-1----:R-:W-:Y:S05]  /*1690*/  CALL.REL.NOINC `($__internal_2_$__cuda_sm20_sqrt_rn_f32_slowpath) ;  /* 0x0000000000c07944 */ /* 0x002fea0003c00000 */
[----:B------:R-:W-:Y:S01]  /*16a0*/  MOV R4, R5 ;  /* 0x0000000500047202 */ /* 0x000fe20000000f00 */
[----:B------:R-:W-:Y:S06]  /*16b0*/  BRA `(.L_x_44) ;  /* 0x0000000000107947 */ /* 0x000fec0003800000 */
.L_x_43:
[C---:B-1----:R-:W-:Y:S01]  /*16c0*/  FMUL.FTZ R3, R5.reuse, R10 ;  /* 0x0000000a05037220 */ /* 0x042fe20000410000 */
[----:B------:R-:W-:-:S03]  /*16d0*/  FMUL.FTZ R2, R5, 0.5 ;  /* 0x3f00000005027820 */ /* 0x000fc60000410000 */
[----:B------:R-:W-:-:S04]  /*16e0*/  FFMA R4, -R3, R3, R10 ;  /* 0x0000000303047223 */ /* 0x000fc8000000010a */
[----:B------:R-:W-:-:S07]  /*16f0*/  FFMA R4, R4, R2, R3 ;  /* 0x0000000204047223 */ /* 0x000fce0000000003 */
.L_x_44:
[----:B------:R-:W-:Y:S05]  /*1700*/  BSYNC.RECONVERGENT B0 ;  /* 0x0000000000007941 */ /* 0x000fea0003800200 */
.L_x_42:
[----:B------:R-:W-:Y:S01]  /*1710*/  IADD3 R2, PT, PT, R16, -0xd000000, RZ ;  /* 0xf300000010027810 */ /* 0x000fe20007ffe0ff */
[----:B------:R0:W1:Y:S03]  /*1720*/  MUFU.RSQ R5, R16 ;  /* 0x0000001000057308 */ /* 0x0000660000001400 */
[----:B------:R-:W-:-:S13]  /*1730*/  ISETP.GT.U32.AND P0, PT, R2, 0x727fffff, PT ;  /* 0x727fffff0200780c */ /* 0x000fda0003f04070 */
[----:B0-----:R-:W-:Y:S05]  /*1740*/  @!P0 BRA `(.L_x_45) ;  /* 0x00000000001c8947 */ /* 0x001fea0003800000 */
[----:B------:R-:W-:Y:S01]  /*1750*/  BSSY.RECONVERGENT B0, `(.L_x_46) ;  /* 0x0000004000007945 */ /* 0x000fe20003800200 */
[----:B------:R-:W-:Y:S02]  /*1760*/  MOV R2, R16 ;  /* 0x0000001000027202 */ /* 0x000fe40000000f00 */
[----:B------:R-:W-:-:S07]  /*1770*/  MOV R9, 0x1790 ;  /* 0x0000179000097802 */ /* 0x000fce0000000f00 */
[----:B-1----:R-:W-:Y:S05]  /*1780*/  CALL.REL.NOINC `($__internal_2_$__cuda_sm20_sqrt_rn_f32_slowpath) ;  /* 0x0000000000847944 */ /* 0x002fea0003c00000 */
[----:B------:R-:W-:Y:S05]  /*1790*/  BSYNC.RECONVERGENT B0 ;  /* 0x0000000000007941 */ /* 0x000fea0003800200 */
.L_x_46:
[----:B------:R-:W-:Y:S01]  /*17a0*/  MOV R3, R5 ;  /* 0x0000000500037202 */ /* 0x000fe20000000f00 */
[----:B------:R-:W-:Y:S06]  /*17b0*/  BRA `(.L_x_47) ;  /* 0x0000000000107947 */ /* 0x000fec0003800000 */
.L_x_45:
[C---:B-1----:R-:W-:Y:S01]  /*17c0*/  FMUL.FTZ R3, R5.reuse, R16 ;  /* 0x0000001005037220 */ /* 0x042fe20000410000 */
[----:B------:R-:W-:-:S03]  /*17d0*/  FMUL.FTZ R2, R5, 0.5 ;  /* 0x3f00000005027820 */ /* 0x000fc60000410000 */
[----:B------:R-:W-:-:S04]  /*17e0*/  FFMA R16, -R3, R3, R16 ;  /* 0x0000000303107223 */ /* 0x000fc80000000110 */
[----:B------:R-:W-:-:S07]  /*17f0*/  FFMA R3, R16, R2, R3 ;  /* 0x0000000210037223 */ /* 0x000fce0000000003 */
.L_x_47:
[----:B------:R-:W-:Y:S01]  /*1800*/  FMUL R6, R3, R4 ;  /* 0x0000000403067220 */ /* 0x000fe20000400000 */
[----:B------:R-:W-:Y:S03]  /*1810*/  BSSY.RECONVERGENT B0, `(.L_x_48) ;  /* 0x000000e000007945 */ /* 0x000fe60003800200 */
[----:B------:R-:W0:Y:S01]  /*1820*/  MUFU.RCP R2, R6 ;  /* 0x0000000600027308 */ /* 0x000e220000001000 */
[----:B------:R-:W-:-:S07]  /*1830*/  FSETP.GT.AND P1, PT, R6, RZ, PT ;  /* 0x000000ff0600720b */ /* 0x000fce0003f24000 */
[----:B------:R-:W1:Y:S01]  /*1840*/  FCHK P0, R17, R6 ;  /* 0x0000000611007302 */ /* 0x000e620000000000 */
[----:B0-----:R-:W-:-:S04]  /*1850*/  FFMA R3, -R6, R2, 1 ;  /* 0x3f80000006037423 */ /* 0x001fc80000000102 */
[----:B------:R-:W-:-:S04]  /*1860*/  FFMA R2, R2, R3, R2 ;  /* 0x0000000302027223 */ /* 0x000fc80000000002 */
[----:B------:R-:W-:-:S04]  /*1870*/  FFMA R3, R2, R17, RZ ;  /* 0x0000001102037223 */ /* 0x000fc800000000ff */
[----:B------:R-:W-:-:S04]  /*1880*/  FFMA R4, -R6, R3, R17 ;  /* 0x0000000306047223 */ /* 0x000fc80000000111 */
[----:B------:R-:W-:Y:S01]  /*1890*/  FFMA R4, R2, R4, R3 ;  /* 0x0000000402047223 */ /* 0x000fe20000000003 */
[----:B-1----:R-:W-:Y:S06]  /*18a0*/  @!P0 BRA `(.L_x_49) ;  /* 0x0000000000108947 */ /* 0x002fec0003800000 */
[----:B------:R-:W-:Y:S02]  /*18b0*/  MOV R3, R17 ;  /* 0x0000001100037202 */ /* 0x000fe40000000f00 */
[----:B------:R-:W-:-:S07]  /*18c0*/  MOV R4, 0x18e0 ;  /* 0x000018e000047802 */ /* 0x000fce0000000f00 */
[----:B------:R-:W-:Y:S05]  /*18d0*/  CALL.REL.NOINC `($__internal_3_$__cuda_sm3x_div_rn_noftz_f32_slowpath) ;  /* 0x00000000008c7944 */ /* 0x000fea0003c00000 */
[----:B------:R-:W-:-:S07]  /*18e0*/  MOV R4, R2 ;  /* 0x0000000200047202 */ /* 0x000fce0000000f00 */
.L_x_49:
[----:B------:R-:W-:Y:S05]  /*18f0*/  BSYNC.RECONVERGENT B0 ;  /* 0x0000000000007941 */ /* 0x000fea0003800200 */
.L_x_48:
[----:B------:R-:W0:Y:S01]  /*1900*/  LDC R5, c[0x0][0x398] ;  /* 0x0000e600ff057b82 */ /* 0x000e220000000800 */
[----:B------:R-:W-:-:S04]  /*1910*/  FMNMX R4, R4, 1, PT ;  /* 0x3f80000004047809 */ /* 0x000fc80003800000 */
[----:B------:R-:W-:-:S03]  /*1920*/  FMNMX R4, R4, -1, !PT ;  /* 0xbf80000004047809 */ /* 0x000fc60007800000 */
[----:B------:R-:W1:Y:S02]  /*1930*/  LDC.64 R2, c[0x0][0x390] ;  /* 0x0000e400ff027b82 */ /* 0x000e640000000a00 */
[----:B------:R-:W-:Y:S01]  /*1940*/  FADD R4, -R4, 1 ;  /* 0x3f80000004047421 */ /* 0x000fe20000000100 */
[----:B0-----:R-:W-:-:S04]  /*1950*/  IMAD R5, R5, UR9, R0 ;  /* 0x0000000905057c24 */ /* 0x001fc8000f8e0200 */
[----:B-1----:R-:W-:Y:S01]  /*1960*/  IMAD.WIDE R2, R5, 0x4, R2 ;  /* 0x0000000405027825 */ /* 0x002fe200078e0202 */
[----:B------:R-:W-:-:S05]  /*1970*/  FSEL R5, R4, 1, P1 ;  /* 0x3f80000004057808 */ /* 0x000fca0000800000 */
[----:B------:R-:W-:Y:S01]  /*1980*/  STG.E desc[UR10][R2.64], R5 ;  /* 0x0000000502007986 */ /* 0x000fe2000c10190a */
[----:B------:R-:W-:Y:S05]  /*1990*/  EXIT ;  /* 0x000000000000794d */ /* 0x000fea0003800000 */
        .weak           $__internal_2_$__cuda_sm20_sqrt_rn_f32_slowpath
        .type           $__internal_2_$__cuda_sm20_sqrt_rn_f32_slowpath,@function
        .size           $__internal_2_$__cuda_sm20_sqrt_rn_f32_slowpath,($__internal_3_$__cuda_sm3x_div_rn_noftz_f32_slowpath - $__internal_2_$__cuda_sm20_sqrt_rn_f32_slowpath)
$__internal_2_$__cuda_sm20_sqrt_rn_f32_slowpath:
        /* <DEDUP_REMOVED lines=13> */
[----:B------:R-:W-:-:S03]  /*1a70*/  @P0 FMUL.FTZ R6, R6, 0.5 ;  /* 0x3f00000006060820 */ /* 0x000fc60000410000 */
[----:B------:R-:W-:-:S04]  /*1a80*/  @P0 FADD.FTZ R3, -R8, -RZ ;  /* 0x800000ff08030221 */ /* 0x000fc80000010100 */
[----:B------:R-:W-:Y:S01]  /*1a90*/  @P0 FFMA R7, R8, R3, R5 ;  /* 0x0000000308070223 */ /* 0x000fe20000000005 */
[----:B------:R-:W-:-:S03]  /*1aa0*/  @!P0 MOV R3, R2 ;  /* 0x0000000200038202 */ /* 0x000fc60000000f00 */
[----:B------:R-:W-:-:S04]  /*1ab0*/  @P0 FFMA R6, R7, R6, R8 ;  /* 0x0000000607060223 */ /* 0x000fc80000000008 */
[----:B------:R-:W-:-:S07]  /*1ac0*/  @P0 FMUL.FTZ R3, R6, 2.3283064365386962891e-10 ;  /* 0x2f80000006030820 */ /* 0x000fce0000410000 */
.L_x_50:
[----:B------:R-:W-:Y:S01]  /*1ad0*/  MOV R5, R3 ;  /* 0x0000000300057202 */ /* 0x000fe20000000f00 */
[----:B------:R-:W-:Y:S01]  /*1ae0*/  HFMA2 R3, -RZ, RZ, 0, 0 ;  /* 0x00000000ff037431 */ /* 0x000fe200000001ff */
[----:B------:R-:W-:-:S04]  /*1af0*/  MOV R2, R9 ;  /* 0x0000000900027202 */ /* 0x000fc80000000f00 */
[----:B------:R-:W-:Y:S05]  /*1b00*/  RET.REL.NODEC R2 `(cosineSimilarityBatch) ;  /* 0xffffffe4023c7950 */ /* 0x000fea0003c3ffff */
        .weak           $__internal_3_$__cuda_sm3x_div_rn_noftz_f32_slowpath
        .type           $__internal_3_$__cuda_sm3x_div_rn_noftz_f32_slowpath,@function
        .size           $__internal_3_$__cuda_sm3x_div_rn_noftz_f32_slowpath,(.L_x_66 - $__internal_3_$__cuda_sm3x_div_rn_noftz_f32_slowpath)
$__internal_3_$__cuda_sm3x_div_rn_noftz_f32_slowpath:
[----:B------:R-:W-:Y:S01]  /*1b10*/  SHF.R.U32.HI R5, RZ, 0x17, R6 ;  /* 0x00000017ff057819 */ /* 0x000fe20000011606 */
[----:B------:R-:W-:Y:S01]  /*1b20*/  BSSY.RECONVERGENT B1, `(.L_x_51) ;  /* 0x0000063000017945 */ /* 0x000fe20003800200 */
[----:B------:R-:W-:Y:S02]  /*1b30*/  SHF.R.U32.HI R2, RZ, 0x17, R3 ;  /* 0x00000017ff027819 */ /* 0x000fe40000011603 */
[----:B------:R-:W-:Y:S02]  /*1b40*/  LOP3.LUT R13, R5, 0xff, RZ, 0xc0, !PT ;  /* 0x000000ff050d7812 */ /* 0x000fe400078ec0ff */
[----:B------:R-:W-:Y:S02]  /*1b50*/  LOP3.LUT R10, R2, 0xff, RZ, 0xc0, !PT ;  /* 0x000000ff020a7812 */ /* 0x000fe400078ec0ff */
[----:B------:R-:W-:Y:S02]  /*1b60*/  IADD3 R8, PT, PT, R13, -0x1, RZ ;  /* 0xffffffff0d087810 */ /* 0x000fe40007ffe0ff */
[----:B------:R-:W-:-:S02]  /*1b70*/  IADD3 R7, PT, PT, R10, -0x1, RZ ;  /* 0xffffffff0a077810 */ /* 0x000fc40007ffe0ff */
[----:B------:R-:W-:-:S04]  /*1b80*/  ISETP.GT.U32.AND P0, PT, R8, 0xfd, PT ;  /* 0x000000fd0800780c */ /* 0x000fc80003f04070 */
        /* <DEDUP_REMOVED lines=27> */
.L_x_52:
[----:B------:R-:W-:Y:S01]  /*1d40*/  LEA R7, R13, 0xc0800000, 0x17 ;  /* 0xc08000000d077811 */ /* 0x000fe200078eb8ff */
[----:B------:R-:W-:Y:S03]  /*1d50*/  BSSY.RECONVERGENT B2, `(.L_x_57) ;  /* 0x0000036000027945 */ /* 0x000fe60003800200 */
[----:B------:R-:W-:Y:S02]  /*1d60*/  IADD3 R7, PT, PT, -R7, R6, RZ ;  /* 0x0000000607077210 */ /* 0x000fe40007ffe1ff */
[----:B------:R-:W-:Y:S02]  /*1d70*/  IADD3 R6, PT, PT, R10, -0x7f, RZ ;  /* 0xffffff810a067810 */ /* 0x000fe40007ffe0ff */
[----:B------:R-:W0:Y:S01]  /*1d80*/  MUFU.RCP R8, R7 ;  /* 0x0000000700087308 */ /* 0x000e220000001000 */
[----:B------:R-:W-:Y:S02]  /*1d90*/  FADD.FTZ R9, -R7, -RZ ;  /* 0x800000ff07097221 */ /* 0x000fe40000010100 */
[C---:B------:R-:W-:Y:S01]  /*1da0*/  IMAD R2, R6.reuse, -0x800000, R3 ;  /* 0xff80000006027824 */ /* 0x040fe200078e0203 */
[----:B------:R-:W-:-:S04]  /*1db0*/  IADD3 R6, PT, PT, R6, 0x7f, -R13 ;  /* 0x0000007f06067810 */ /* 0x000fc80007ffe80d */
[----:B------:R-:W-:Y:S01]  /*1dc0*/  IADD3 R6, PT, PT, R6, R5, RZ ;  /* 0x0000000506067210 */ /* 0x000fe20007ffe0ff */
[----:B0-----:R-:W-:-:S04]  /*1dd0*/  FFMA R11, R8, R9, 1 ;  /* 0x3f800000080b7423 */ /* 0x001fc80000000009 */
[----:B------:R-:W-:-:S04]  /*1de0*/  FFMA R10, R8, R11, R8 ;  /* 0x0000000b080a7223 */ /* 0x000fc80000000008 */
[----:B------:R-:W-:-:S04]  /*1df0*/  FFMA R3, R2, R10, RZ ;  /* 0x0000000a02037223 */ /* 0x000fc800000000ff */
[----:B------:R-:W-:-:S04]  /*1e00*/  FFMA R8, R9, R3, R2 ;  /* 0x0000000309087223 */ /* 0x000fc80000000002 */
[----:B------:R-:W-:-:S04]  /*1e10*/  FFMA R11, R10, R8, R3 ;  /* 0x000000080a0b7223 */ /* 0x000fc80000000003 */
[----:B------:R-:W-:-:S04]  /*1e20*/  FFMA R8, R9, R11, R2 ;  /* 0x0000000b09087223 */ /* 0x000fc80000000002 */
        /* <DEDUP_REMOVED lines=15> */
[CCC-:B------:R-:W-:Y:S01]  /*1f20*/  FFMA.RM R6, R10.reuse, R8.reuse, R11.reuse ;  /* 0x000000080a067223 */ /* 0x1c0fe2000000400b */
[C---:B------:R-:W-:Y:S02]  /*1f30*/  ISETP.NE.AND P3, PT, R7.reuse, RZ, PT ;  /* 0x000000ff0700720c */ /* 0x040fe40003f65270 */
[----:B------:R-:W-:Y:S02]  /*1f40*/  ISETP.NE.AND P2, PT, R7, RZ, PT ;  /* 0x000000ff0700720c */ /* 0x000fe40003f45270 */
[----:B------:R-:W-:Y:S01]  /*1f50*/  LOP3.LUT R5, R3, 0x7fffff, RZ, 0xc0, !PT ;  /* 0x007fffff03057812 */ /* 0x000fe200078ec0ff */
[----:B------:R-:W-:Y:S01]  /*1f60*/  FFMA.RP R3, R10, R8, R11 ;  /* 0x000000080a037223 */ /* 0x000fe2000000800b */
[----:B------:R-:W-:Y:S02]  /*1f70*/  IADD3 R8, PT, PT, R7, 0x20, RZ ;  /* 0x0000002007087810 */ /* 0x000fe40007ffe0ff */
[----:B------:R-:W-:-:S02]  /*1f80*/  LOP3.LUT R5, R5, 0x800000, RZ, 0xfc, !PT ;  /* 0x0080000005057812 */ /* 0x000fc400078efcff */
[----:B------:R-:W-:Y:S02]  /*1f90*/  IADD3 R7, PT, PT, -R7, RZ, RZ ;  /* 0x000000ff07077210 */ /* 0x000fe40007ffe1ff */
[----:B------:R-:W-:Y:S02]  /*1fa0*/  SHF.L.U32 R8, R5, R8, RZ ;  /* 0x0000000805087219 */ /* 0x000fe400000006ff */
[----:B------:R-:W-:Y:S02]  /*1fb0*/  FSETP.NEU.FTZ.AND P0, PT, R3, R6, PT ;  /* 0x000000060300720b */ /* 0x000fe40003f1d000 */
[----:B------:R-:W-:Y:S02]  /*1fc0*/  SEL R6, R7, RZ, P3 ;  /* 0x000000ff07067207 */ /* 0x000fe40001800000 */
[----:B------:R-:W-:Y:S02]  /*1fd0*/  ISETP.NE.AND P2, PT, R8, RZ, P2 ;  /* 0x000000ff0800720c */ /* 0x000fe40001745270 */
[----:B------:R-:W-:-:S02]  /*1fe0*/  SHF.R.U32.HI R6, RZ, R6, R5 ;  /* 0x00000006ff067219 */ /* 0x000fc40000011605 */
[----:B------:R-:W-:Y:S02]  /*1ff0*/  PLOP3.LUT P0, PT, P0, P2, PT, 0xf8, 0x8f ;  /* 0x00000000008f781c */ /* 0x000fe40000705f70 */
[----:B------:R-:W-:Y:S02]  /*2000*/  SHF.R.U32.HI R8, RZ, 0x1, R6 ;  /* 0x00000001ff087819 */ /* 0x000fe40000011606 */
[----:B------:R-:W-:-:S04]  /*2010*/  SEL R3, RZ, 0x1, !P0 ;  /* 0x00000001ff037807 */ /* 0x000fc80004000000 */
[----:B------:R-:W-:-:S04]  /*2020*/  LOP3.LUT R3, R3, 0x1, R8, 0xf8, !PT ;  /* 0x0000000103037812 */ /* 0x000fc800078ef808 */
[----:B------:R-:W-:-:S04]  /*2030*/  LOP3.LUT R3, R3, R6, RZ, 0xc0, !PT ;  /* 0x0000000603037212 */ /* 0x000fc800078ec0ff */
[----:B------:R-:W-:-:S04]  /*2040*/  IADD3 R3, PT, PT, R8, R3, RZ ;  /* 0x0000000308037210 */ /* 0x000fc80007ffe0ff */
[----:B------:R-:W-:Y:S01]  /*2050*/  LOP3.LUT R2, R3, R2, RZ, 0xfc, !PT ;  /* 0x0000000203027212 */ /* 0x000fe200078efcff */
[----:B------:R-:W-:Y:S06]  /*2060*/  BRA `(.L_x_60) ;  /* 0x0000000000107947 */ /* 0x000fec0003800000 */
.L_x_59:
[----:B------:R-:W-:-:S04]  /*2070*/  LOP3.LUT R2, R2, 0x80000000, RZ, 0xc0, !PT ;  /* 0x8000000002027812 */ /* 0x000fc800078ec0ff */
[----:B------:R-:W-:Y:S01]  /*2080*/  LOP3.LUT R2, R2, 0x7f800000, RZ, 0xfc, !PT ;  /* 0x7f80000002027812 */ /* 0x000fe200078efcff */
[----:B------:R-:W-:Y:S06]  /*2090*/  BRA `(.L_x_60) ;  /* 0x0000000000047947 */ /* 0x000fec0003800000 */
.L_x_58:
[----:B------:R-:W-:-:S07]  /*20a0*/  LEA R2, R6, R2, 0x17 ;  /* 0x0000000206027211 */ /* 0x000fce00078eb8ff */
.L_x_60:
[----:B------:R-:W-:Y:S05]  /*20b0*/  BSYNC.RECONVERGENT B2 ;  /* 0x0000000000027941 */ /* 0x000fea0003800200 */
.L_x_57:
[----:B------:R-:W-:Y:S05]  /*20c0*/  BRA `(.L_x_61) ;  /* 0x0000000000207947 */ /* 0x000fea0003800000 */
.L_x_56:
[----:B------:R-:W-:-:S04]  /*20d0*/  LOP3.LUT R2, R6, 0x80000000, R3, 0x48, !PT ;  /* 0x8000000006027812 */ /* 0x000fc800078e4803 */
[----:B------:R-:W-:Y:S01]  /*20e0*/  LOP3.LUT R2, R2, 0x7f800000, RZ, 0xfc, !PT ;  /* 0x7f80000002027812 */ /* 0x000fe200078efcff */
[----:B------:R-:W-:Y:S06]  /*20f0*/  BRA `(.L_x_61) ;  /* 0x0000000000147947 */ /* 0x000fec0003800000 */
.L_x_55:
[----:B------:R-:W-:Y:S01]  /*2100*/  LOP3.LUT R2, R6, 0x80000000, R3, 0x48, !PT ;  /* 0x8000000006027812 */ /* 0x000fe200078e4803 */
[----:B------:R-:W-:Y:S06]  /*2110*/  BRA `(.L_x_61) ;  /* 0x00000000000c7947 */ /* 0x000fec0003800000 */
.L_x_54:
[----:B------:R-:W0:Y:S01]  /*2120*/  MUFU.RSQ R2, -QNAN ;  /* 0xffc0000000027908 */ /* 0x000e220000001400 */
[----:B------:R-:W-:Y:S05]  /*2130*/  BRA `(.L_x_61) ;  /* 0x0000000000047947 */ /* 0x000fea0003800000 */
.L_x_53:
[----:B------:R-:W-:-:S07]  /*2140*/  FADD.FTZ R2, R3, R2 ;  /* 0x0000000203027221 */ /* 0x000fce0000010000 */
.L_x_61:
[----:B------:R-:W-:Y:S05]  /*2150*/  BSYNC.RECONVERGENT B1 ;  /* 0x0000000000017941 */ /* 0x000fea0003800200 */
.L_x_51:
[----:B------:R-:W-:-:S04]  /*2160*/  HFMA2 R5, -RZ, RZ, 0, 0 ;  /* 0x00000000ff057431 */ /* 0x000fc800000001ff */
[----:B0-----:R-:W-:Y:S05]  /*2170*/  RET.REL.NODEC R4 `(cosineSimilarityBatch) ;  /* 0xffffffdc04a07950 */ /* 0x001fea0003c3ffff */
.L_x_62:
        /* <DEDUP_REMOVED lines=16> */
.L_x_66:


//--------------------- .nv.shared.cosineSimilarityBatchShared --------------------------
	.section	.nv.shared.cosineSimilarityBatchShared,"aw",@nobits
	.sectionflags	@""
	.align	16
	.zero		1024


//--------------------- .nv.shared.reserved.0     --------------------------
	.section	.nv.shared.reserved.0,"aw",@nobits
	.weak		__nv_reservedSMEM_offset_0_alias
	.size		__nv_reservedSMEM_offset_0_alias, 0, 64
	.other		__nv_reservedSMEM_offset_0_alias,@"STO_CUDA_RESERVED_SHARED STV_DEFAULT"
__nv_reservedSMEM_offset_0_alias:
	.zero		0
	.zero		64


//--------------------- .nv.shared.cosineSimilarityBatch --------------------------
	.section	.nv.shared.cosineSimilarityBatch,"aw",@nobits
	.sectionflags	@""
	.align	16
	.zero		1024


//--------------------- .nv.constant0.cosineSimilarityBatchShared --------------------------
	.section	.nv.constant0.cosineSimilarityBatchShared,"a",@progbits
	.sectionflags	@""
	.align	4
.nv.constant0.cosineSimilarityBatchShared:
	.zero		932


//--------------------- .nv.constant0.cosineSimilarityBatch --------------------------
	.section	.nv.constant0.cosineSimilarityBatch,"a",@progbits
	.sectionflags	@""
	.align	4
.nv.constant0.cosineSimilarityBatch:
	.zero		932


//--------------------- SYMBOLS --------------------------

	.type		.nv.reservedSmem.offset0,@object
	.size		.nv.reservedSmem.offset0,0x4
	.type		.nv.reservedSmem.cap,@object
	.size		.nv.reservedSmem.cap,0x4
